// auto-generated by cutlass_sweep.gemm — config: {"arch": "sm_100", "cluster_m": 2, "cluster_n": 1, "dtype": "bf16", "stages": 3, "tile_k": 64, "tile_m": 64, "tile_n": 64}
#include "cutlass/cutlass.h"
#include "cutlass/gemm/collective/collective_builder.hpp"
#include "cutlass/gemm/device/gemm_universal_adapter.h"
#include "cutlass/gemm/kernel/gemm_universal.hpp"
#include "cutlass/epilogue/collective/collective_builder.hpp"

using ElemA = cutlass::bfloat16_t;
using ElemB = cutlass::bfloat16_t;
using ElemCD = cutlass::bfloat16_t;
using Acc  = float;
using TileShape    = cute::Shape<cute::_64, cute::_64, cute::_64>;
using ClusterShape = cute::Shape<cute::_2, cute::_1, cute::_1>;

using CollectiveEpilogue = typename cutlass::epilogue::collective::CollectiveBuilder<
    cutlass::arch::Sm100, cutlass::arch::OpClassTensorOp,
    TileShape, ClusterShape,
    cutlass::epilogue::collective::EpilogueTileAuto,
    Acc, Acc,
    ElemCD, cutlass::layout::RowMajor, 128 / cutlass::sizeof_bits<ElemCD>::value,
    ElemCD, cutlass::layout::RowMajor, 128 / cutlass::sizeof_bits<ElemCD>::value,
    cutlass::epilogue::collective::EpilogueScheduleAuto
  >::CollectiveOp;

using CollectiveMainloop = typename cutlass::gemm::collective::CollectiveBuilder<
    cutlass::arch::Sm100, cutlass::arch::OpClassTensorOp,
    ElemA, cutlass::layout::RowMajor, 128 / cutlass::sizeof_bits<ElemA>::value,
    ElemB, cutlass::layout::ColumnMajor, 128 / cutlass::sizeof_bits<ElemB>::value,
    Acc,
    TileShape, ClusterShape,
    cutlass::gemm::collective::StageCount<3>,
    cutlass::gemm::collective::KernelScheduleAuto
  >::CollectiveOp;

using GemmKernel = cutlass::gemm::kernel::GemmUniversal<
    cute::Shape<int,int,int,int>,
    CollectiveMainloop,
    CollectiveEpilogue
>;
using Gemm = cutlass::gemm::device::GemmUniversalAdapter<GemmKernel>;

// Force the device kernel symbol into the cubin without needing a host main.
auto* _anchor = &cutlass::device_kernel<GemmKernel>;


// ===== COMPILED SASS (sm_100a) =====

	.target	sm_100a

	.elftype	@"ET_EXEC"


//--------------------- .note.nv.tkinfo           --------------------------
	.section	.note.nv.tkinfo,"",@"SHT_NOTE"
	.sectionflags	@"SHF_NOTE_NV_TKINFO"
	.tkinfo
        /*0018*/ 	.word	0x00000002
        /*0030*/ 	.string	""
        /*0030*/ 	.string	"ptxas"
        /*0030*/ 	.string	"Cuda compilation tools, release 13.0, V13.0.88"
        /*0030*/ 	.string	"Build cuda_13.0.r13.0/compiler.36424714_0"
        /*0030*/ 	.string	"-arch sm_100a -m 64 "



//--------------------- .note.nv.cuinfo           --------------------------
	.section	.note.nv.cuinfo,"",@"SHT_NOTE"
	.sectionflags	@"SHF_NOTE_NV_CUINFO"
        /*0018*/ 	.short	0x0002
        /*001a*/ 	.short	0x0064
        /*001c*/ 	.short	0x0082
	.zero		2


//--------------------- .nv.info                  --------------------------
	.section	.nv.info,"",@"SHT_CUDA_INFO"
	.align	4


	//----- nvinfo : EIATTR_REGCOUNT
	.align		4
        /*0000*/ 	.byte	0x04, 0x2f
        /*0002*/ 	.short	(.L_19 - .L_18)
	.align		4
.L_18:
        /*0004*/ 	.word	index@(_ZN7cutlass13device_kernelINS_4gemm6kernel13GemmUniversalIN4cute5tupleIJiiiiEEENS1_10collective13CollectiveMmaINS1_35MainloopSm100TmaUmmaWarpSpecializedILi3ELi2ELi4ENS5_IJNS4_1CILi2EEENSA_ILi1EEESC_EEEEENS5_IJNSA_ILi64EEESF_SF_EEENS_10bfloat16_tENS5_IJlSC_lEEESH_SI_NS4_8TiledMMAINS4_8MMA_AtomIJNS4_20SM100_MMA_F16BF16_SSISH_SH_fLi64ELi64ELNS4_4UMMA5MajorE0ELSN_0ELNSM_7ScaleInE0ELSO_0EEEEEENS4_6LayoutINS5_IJSC_SC_SC_EEENS5_IJNSA_ILi0EEEST_ST_EEEEENS5_IJNS4_10UnderscoreESW_SW_EEEEENS4_13SM90_TMA_LOADENS4_14ComposedLayoutINS4_7SwizzleILi3ELi4ELi3EEENS4_18smem_ptr_flag_bitsILi16EEENSR_INS5_IJNSA_ILi8EEESF_EEENS5_IJSF_SC_EEEEEEEvNS4_8identityENS4_23SM90_TMA_LOAD_MULTICASTES19_vS1A_EENS_8epilogue10collective18CollectiveEpilogueINS1D_23Sm100TmaWarpSpecializedILi3ELi2ELi16ELb1ELb0EEEJSG_NS5_IJNSR_ISF_SC_EENSR_INSA_ILi32EEESC_EEEEESH_SI_SH_SI_NS1D_6fusion15FusionCallbacksIS1H_NS1M_17LinearCombinationISH_fSH_fLNS_15FloatRoundStyleE2EEESG_S1L_JEEENS4_5SM1004TMEM4LOAD26SM100_TMEM_LOAD_16dp256b4xESZ_NS10_INS11_ILi2ELi4ELi3EEES14_NSR_INS5_IJS15_S1J_EEENS5_IJS1J_SC_EEEEEEENS4_17SM75_U32x4_LDSM_NENS4_14SM90_TMA_STOREES20_NS4_17SM90_U32x4_STSM_NENS4_39AutoVectorizingCopyWithAssumedAlignmentILi128EEEEEEvvEEEEvNT_6ParamsE)
        /*0008*/ 	.word	0x00000045


	//----- nvinfo : EIATTR_FRAME_SIZE
	.align		4
.L_19:
        /*000c*/ 	.byte	0x04, 0x11
        /*000e*/ 	.short	(.L_21 - .L_20)
	.align		4
.L_20:
        /*0010*/ 	.word	index@($__internal_2_$__cuda_sm10x_tcgen05_guardrail_trap_unallocated_columns_being_dealloced)
        /*0014*/ 	.word	0x00000000


	//----- nvinfo : EIATTR_FRAME_SIZE
	.align		4
.L_21:
        /*0018*/ 	.byte	0x04, 0x11
        /*001a*/ 	.short	(.L_23 - .L_22)
	.align		4
.L_22:
        /*001c*/ 	.word	index@($__internal_1_$__cuda_sm10x_tcgen05_guardrail_trap_phase_invalid_during_alloc)
        /*0020*/ 	.word	0x00000000


	//----- nvinfo : EIATTR_FRAME_SIZE
	.align		4
.L_23:
        /*0024*/ 	.byte	0x04, 0x11
        /*0026*/ 	.short	(.L_25 - .L_24)
	.align		4
.L_24:
        /*0028*/ 	.word	index@($__internal_0_$__cuda_sm10x_tcgen05_guardrail_trap_col_being_dealloced_not_returned_by_alloc)
        /*002c*/ 	.word	0x00000000


	//----- nvinfo : EIATTR_FRAME_SIZE
	.align		4
.L_25:
        /*0030*/ 	.byte	0x04, 0x11
        /*0032*/ 	.short	(.L_27 - .L_26)
	.align		4
.L_26:
        /*0034*/ 	.word	index@(_ZN7cutlass13device_kernelINS_4gemm6kernel13GemmUniversalIN4cute5tupleIJiiiiEEENS1_10collective13CollectiveMmaINS1_35MainloopSm100TmaUmmaWarpSpecializedILi3ELi2ELi4ENS5_IJNS4_1CILi2EEENSA_ILi1EEESC_EEEEENS5_IJNSA_ILi64EEESF_SF_EEENS_10bfloat16_tENS5_IJlSC_lEEESH_SI_NS4_8TiledMMAINS4_8MMA_AtomIJNS4_20SM100_MMA_F16BF16_SSISH_SH_fLi64ELi64ELNS4_4UMMA5MajorE0ELSN_0ELNSM_7ScaleInE0ELSO_0EEEEEENS4_6LayoutINS5_IJSC_SC_SC_EEENS5_IJNSA_ILi0EEEST_ST_EEEEENS5_IJNS4_10UnderscoreESW_SW_EEEEENS4_13SM90_TMA_LOADENS4_14ComposedLayoutINS4_7SwizzleILi3ELi4ELi3EEENS4_18smem_ptr_flag_bitsILi16EEENSR_INS5_IJNSA_ILi8EEESF_EEENS5_IJSF_SC_EEEEEEEvNS4_8identityENS4_23SM90_TMA_LOAD_MULTICASTES19_vS1A_EENS_8epilogue10collective18CollectiveEpilogueINS1D_23Sm100TmaWarpSpecializedILi3ELi2ELi16ELb1ELb0EEEJSG_NS5_IJNSR_ISF_SC_EENSR_INSA_ILi32EEESC_EEEEESH_SI_SH_SI_NS1D_6fusion15FusionCallbacksIS1H_NS1M_17LinearCombinationISH_fSH_fLNS_15FloatRoundStyleE2EEESG_S1L_JEEENS4_5SM1004TMEM4LOAD26SM100_TMEM_LOAD_16dp256b4xESZ_NS10_INS11_ILi2ELi4ELi3EEES14_NSR_INS5_IJS15_S1J_EEENS5_IJS1J_SC_EEEEEEENS4_17SM75_U32x4_LDSM_NENS4_14SM90_TMA_STOREES20_NS4_17SM90_U32x4_STSM_NENS4_39AutoVectorizingCopyWithAssumedAlignmentILi128EEEEEEvvEEEEvNT_6ParamsE)
        /*0038*/ 	.word	0x00000000


	//----- nvinfo : EIATTR_MIN_STACK_SIZE
	.align		4
.L_27:
        /*003c*/ 	.byte	0x04, 0x12
        /*003e*/ 	.short	(.L_29 - .L_28)
	.align		4
.L_28:
        /*0040*/ 	.word	index@(_ZN7cutlass13device_kernelINS_4gemm6kernel13GemmUniversalIN4cute5tupleIJiiiiEEENS1_10collective13CollectiveMmaINS1_35MainloopSm100TmaUmmaWarpSpecializedILi3ELi2ELi4ENS5_IJNS4_1CILi2EEENSA_ILi1EEESC_EEEEENS5_IJNSA_ILi64EEESF_SF_EEENS_10bfloat16_tENS5_IJlSC_lEEESH_SI_NS4_8TiledMMAINS4_8MMA_AtomIJNS4_20SM100_MMA_F16BF16_SSISH_SH_fLi64ELi64ELNS4_4UMMA5MajorE0ELSN_0ELNSM_7ScaleInE0ELSO_0EEEEEENS4_6LayoutINS5_IJSC_SC_SC_EEENS5_IJNSA_ILi0EEEST_ST_EEEEENS5_IJNS4_10UnderscoreESW_SW_EEEEENS4_13SM90_TMA_LOADENS4_14ComposedLayoutINS4_7SwizzleILi3ELi4ELi3EEENS4_18smem_ptr_flag_bitsILi16EEENSR_INS5_IJNSA_ILi8EEESF_EEENS5_IJSF_SC_EEEEEEEvNS4_8identityENS4_23SM90_TMA_LOAD_MULTICASTES19_vS1A_EENS_8epilogue10collective18CollectiveEpilogueINS1D_23Sm100TmaWarpSpecializedILi3ELi2ELi16ELb1ELb0EEEJSG_NS5_IJNSR_ISF_SC_EENSR_INSA_ILi32EEESC_EEEEESH_SI_SH_SI_NS1D_6fusion15FusionCallbacksIS1H_NS1M_17LinearCombinationISH_fSH_fLNS_15FloatRoundStyleE2EEESG_S1L_JEEENS4_5SM1004TMEM4LOAD26SM100_TMEM_LOAD_16dp256b4xESZ_NS10_INS11_ILi2ELi4ELi3EEES14_NSR_INS5_IJS15_S1J_EEENS5_IJS1J_SC_EEEEEEENS4_17SM75_U32x4_LDSM_NENS4_14SM90_TMA_STOREES20_NS4_17SM90_U32x4_STSM_NENS4_39AutoVectorizingCopyWithAssumedAlignmentILi128EEEEEEvvEEEEvNT_6ParamsE)
        /*0044*/ 	.word	0x00000000
.L_29:


//--------------------- .nv.compat                --------------------------
	.section	.nv.compat,"",@"SHT_CUDA_COMPAT_INFO"
	.align	4
        /*0000*/ 	.byte	0x02, 0x09, 0x01, 0x00, 0x02, 0x02, 0x02, 0x00, 0x02, 0x05, 0x05, 0x00, 0x03, 0x07, 0x01, 0x01
        /*0010*/ 	.byte	0x02, 0x03, 0x01, 0x00, 0x02, 0x06, 0x01, 0x00, 0x04, 0x0b, 0x08, 0x00, 0x09, 0x00, 0x00, 0x00
        /*0020*/ 	.byte	0x00, 0x00, 0x00, 0x00


//--------------------- .nv.info._ZN7cutlass13device_kernelINS_4gemm6kernel13GemmUniversalIN4cute5tupleIJiiiiEEENS1_10collective13CollectiveMmaINS1_35MainloopSm100TmaUmmaWarpSpecializedILi3ELi2ELi4ENS5_IJNS4_1CILi2EEENSA_ILi1EEESC_EEEEENS5_IJNSA_ILi64EEESF_SF_EEENS_10bfloat16_tENS5_IJlSC_lEEESH_SI_NS4_8TiledMMAINS4_8MMA_AtomIJNS4_20SM100_MMA_F16BF16_SSISH_SH_fLi64ELi64ELNS4_4UMMA5MajorE0ELSN_0ELNSM_7ScaleInE0ELSO_0EEEEEENS4_6LayoutINS5_IJSC_SC_SC_EEENS5_IJNSA_ILi0EEEST_ST_EEEEENS5_IJNS4_10UnderscoreESW_SW_EEEEENS4_13SM90_TMA_LOADENS4_14ComposedLayoutINS4_7SwizzleILi3ELi4ELi3EEENS4_18smem_ptr_flag_bitsILi16EEENSR_INS5_IJNSA_ILi8EEESF_EEENS5_IJSF_SC_EEEEEEEvNS4_8identityENS4_23SM90_TMA_LOAD_MULTICASTES19_vS1A_EENS_8epilogue10collective18CollectiveEpilogueINS1D_23Sm100TmaWarpSpecializedILi3ELi2ELi16ELb1ELb0EEEJSG_NS5_IJNSR_ISF_SC_EENSR_INSA_ILi32EEESC_EEEEESH_SI_SH_SI_NS1D_6fusion15FusionCallbacksIS1H_NS1M_17LinearCombinationISH_fSH_fLNS_15FloatRoundStyleE2EEESG_S1L_JEEENS4_5SM1004TMEM4LOAD26SM100_TMEM_LOAD_16dp256b4xESZ_NS10_INS11_ILi2ELi4ELi3EEES14_NSR_INS5_IJS15_S1J_EEENS5_IJS1J_SC_EEEEEEENS4_17SM75_U32x4_LDSM_NENS4_14SM90_TMA_STOREES20_NS4_17SM90_U32x4_STSM_NENS4_39AutoVectorizingCopyWithAssumedAlignmentILi128EEEEEEvvEEEEvNT_6ParamsE --------------------------
	.section	.nv.info._ZN7cutlass13device_kernelINS_4gemm6kernel13GemmUniversalIN4cute5tupleIJiiiiEEENS1_10collective13CollectiveMmaINS1_35MainloopSm100TmaUmmaWarpSpecializedILi3ELi2ELi4ENS5_IJNS4_1CILi2EEENSA_ILi1EEESC_EEEEENS5_IJNSA_ILi64EEESF_SF_EEENS_10bfloat16_tENS5_IJlSC_lEEESH_SI_NS4_8TiledMMAINS4_8MMA_AtomIJNS4_20SM100_MMA_F16BF16_SSISH_SH_fLi64ELi64ELNS4_4UMMA5MajorE0ELSN_0ELNSM_7ScaleInE0ELSO_0EEEEEENS4_6LayoutINS5_IJSC_SC_SC_EEENS5_IJNSA_ILi0EEEST_ST_EEEEENS5_IJNS4_10UnderscoreESW_SW_EEEEENS4_13SM90_TMA_LOADENS4_14ComposedLayoutINS4_7SwizzleILi3ELi4ELi3EEENS4_18smem_ptr_flag_bitsILi16EEENSR_INS5_IJNSA_ILi8EEESF_EEENS5_IJSF_SC_EEEEEEEvNS4_8identityENS4_23SM90_TMA_LOAD_MULTICASTES19_vS1A_EENS_8epilogue10collective18CollectiveEpilogueINS1D_23Sm100TmaWarpSpecializedILi3ELi2ELi16ELb1ELb0EEEJSG_NS5_IJNSR_ISF_SC_EENSR_INSA_ILi32EEESC_EEEEESH_SI_SH_SI_NS1D_6fusion15FusionCallbacksIS1H_NS1M_17LinearCombinationISH_fSH_fLNS_15FloatRoundStyleE2EEESG_S1L_JEEENS4_5SM1004TMEM4LOAD26SM100_TMEM_LOAD_16dp256b4xESZ_NS10_INS11_ILi2ELi4ELi3EEES14_NSR_INS5_IJS15_S1J_EEENS5_IJS1J_SC_EEEEEEENS4_17SM75_U32x4_LDSM_NENS4_14SM90_TMA_STOREES20_NS4_17SM90_U32x4_STSM_NENS4_39AutoVectorizingCopyWithAssumedAlignmentILi128EEEEEEvvEEEEvNT_6ParamsE,"",@"SHT_CUDA_INFO"
	.sectionflags	@""
	.align	4


	//----- nvinfo : EIATTR_CUDA_API_VERSION
	.align		4
        /*0000*/ 	.byte	0x04, 0x37
        /*0002*/ 	.short	(.L_31 - .L_30)
.L_30:
        /*0004*/ 	.word	0x00000082


	//----- nvinfo : EIATTR_KPARAM_INFO
	.align		4
.L_31:
        /*0008*/ 	.byte	0x04, 0x17
        /*000a*/ 	.short	(.L_33 - .L_32)
.L_32:
        /*000c*/ 	.word	0x00000000
        /*0010*/ 	.short	0x0000
        /*0012*/ 	.short	0x0000
        /*0014*/ 	.byte	0x00, 0xf0, 0x01, 0x20


	//----- nvinfo : EIATTR_AT_ENTRY_FRAGMENTS
	.align		4
.L_33:
        /*0018*/ 	.byte	0x04, 0x4f
        /*001a*/ 	.short	(.L_35 - .L_34)


	//   ....[0]....
.L_34:
        /*001c*/ 	.word	0x00000006


	//----- nvinfo : EIATTR_RESERVED_SMEM_USED
	.align		4
.L_35:
        /*0020*/ 	.byte	0x01, 0x41
	.zero		2


	//----- nvinfo : EIATTR_SPARSE_MMA_MASK
	.align		4
        /*0024*/ 	.byte	0x03, 0x50
        /*0026*/ 	.short	0x0000


	//----- nvinfo : EIATTR_TCGEN05_1CTA_USED
	.align		4
        /*0028*/ 	.byte	0x01, 0x51
	.zero		2


	//----- nvinfo : EIATTR_MAXREG_COUNT
	.align		4
        /*002c*/ 	.byte	0x03, 0x1b
        /*002e*/ 	.short	0x00ff


	//----- nvinfo : EIATTR_NUM_BARRIERS
	.align		4
        /*0030*/ 	.byte	0x02, 0x4c
        /*0032*/ 	.byte	0x07
	.zero		1


	//----- nvinfo : EIATTR_EXTERNS
	.align		4
        /*0034*/ 	.byte	0x04, 0x0f
        /*0036*/ 	.short	(.L_37 - .L_36)


	//   ....[0]....
	.align		4
.L_36:
        /*0038*/ 	.word	index@(__assertfail)


	//----- nvinfo : EIATTR_MERCURY_ISA_VERSION
	.align		4
.L_37:
        /*003c*/ 	.byte	0x03, 0x5f
        /*003e*/ 	.short	0x0101


	//----- nvinfo : EIATTR_INT_WARP_WIDE_INSTR_OFFSETS
	.align		4
        /*0040*/ 	.byte	0x04, 0x31
        /*0042*/ 	.short	(.L_39 - .L_38)


	//   ....[0]....
.L_38:
        /*0044*/ 	.word	0x00003c10


	//   ....[1]....
        /*0048*/ 	.word	0x00003c40


	//   ....[2]....
        /*004c*/ 	.word	0x00003c60


	//   ....[3]....
        /*0050*/ 	.word	0x000047e0


	//   ....[4]....
        /*0054*/ 	.word	0x00004900


	//   ....[5]....
        /*0058*/ 	.word	0x00004a50


	//   ....[6]....
        /*005c*/ 	.word	0x00004b70


	//----- nvinfo : EIATTR_COOP_GROUP_MASK_REGIDS
	.align		4
.L_39:
        /*0060*/ 	.byte	0x04, 0x29
        /*0062*/ 	.short	(.L_41 - .L_40)


	//   ....[0]....
.L_40:
        /*0064*/ 	.word	0xffffffff


	//   ....[1]....
        /*0068*/ 	.word	0xffffffff


	//   ....[2]....
        /*006c*/ 	.word	0xffffffff


	//   ....[3]....
        /*0070*/ 	.word	0xffffffff


	//   ....[4]....
        /*0074*/ 	.word	0xffffffff


	//   ....[5]....
        /*0078*/ 	.word	0xffffffff


	//   ....[6]....
        /*007c*/ 	.word	0xffffffff


	//   ....[7]....
        /*0080*/ 	.word	0xffffffff


	//   ....[8]....
        /*0084*/ 	.word	0xffffffff


	//   ....[9]....
        /*0088*/ 	.word	0xffffffff


	//   ....[10]....
        /*008c*/ 	.word	0xffffffff


	//   ....[11]....
        /*0090*/ 	.word	0xffffffff


	//   ....[12]....
        /*0094*/ 	.word	0xffffffff


	//   ....[13]....
        /*0098*/ 	.word	0xffffffff


	//----- nvinfo : EIATTR_COOP_GROUP_INSTR_OFFSETS
	.align		4
.L_41:
        /*009c*/ 	.byte	0x04, 0x28
        /*009e*/ 	.short	(.L_43 - .L_42)


	//   ....[0]....
.L_42:
        /*00a0*/ 	.word	0x00000080


	//   ....[1]....
        /*00a4*/ 	.word	0x000004f0


	//   ....[2]....
        /*00a8*/ 	.word	0x00000670


	//   ....[3]....
        /*00ac*/ 	.word	0x000007f0


	//   ....[4]....
        /*00b0*/ 	.word	0x000008f0


	//   ....[5]....
        /*00b4*/ 	.word	0x00000a60


	//   ....[6]....
        /*00b8*/ 	.word	0x00000c00


	//   ....[7]....
        /*00bc*/ 	.word	0x00000db0


	//   ....[8]....
        /*00c0*/ 	.word	0x00001fd0


	//   ....[9]....
        /*00c4*/ 	.word	0x00002e00


	//   ....[10]....
        /*00c8*/ 	.word	0x00003010


	//   ....[11]....
        /*00cc*/ 	.word	0x00003040


	//   ....[12]....
        /*00d0*/ 	.word	0x00003af0


	//   ....[13]....
        /*00d4*/ 	.word	0x00003d20


	//----- nvinfo : EIATTR_VRC_CTA_INIT_COUNT
	.align		4
.L_43:
        /*00d8*/ 	.byte	0x02, 0x4a
        /*00da*/ 	.byte	0x80
	.zero		1


	//----- nvinfo : EIATTR_SYSCALL_OFFSETS
	.align		4
        /*00dc*/ 	.byte	0x04, 0x46
        /*00de*/ 	.short	(.L_45 - .L_44)


	//   ....[0]....
.L_44:
        /*00e0*/ 	.word	0x00005890


	//   ....[1]....
        /*00e4*/ 	.word	0x00005980


	//   ....[2]....
        /*00e8*/ 	.word	0x000061c0


	//   ....[3]....
        /*00ec*/ 	.word	0x00006b10


	//----- nvinfo : EIATTR_MBARRIER_INSTR_OFFSETS
	.align		4
.L_45:
        /*00f0*/ 	.byte	0x04, 0x39
        /*00f2*/ 	.short	(.L_47 - .L_46)


	//   ....[0]....
.L_46:
        /*00f4*/ 	.word	0x00000600
        /*00f8*/ 	.word	0x000000ff
        /*00fc*/ 	.word	0x00000000
        /*0100*/ 	.short	0x0100
        /*0102*/ 	.byte	0x04
	.zero		1


	//   ....[1]....
        /*0104*/ 	.word	0x00000610
        /*0108*/ 	.word	0x000000ff
        /*010c*/ 	.word	0x00000018
        /*0110*/ 	.short	0x0100
        /*0112*/ 	.byte	0x04
	.zero		1


	//   ....[2]....
        /*0114*/ 	.word	0x00000620
        /*0118*/ 	.word	0x000000ff
        /*011c*/ 	.word	0x00000008
        /*0120*/ 	.short	0x0100
        /*0122*/ 	.byte	0x04
	.zero		1


	//   ....[3]....
        /*0124*/ 	.word	0x00000630
        /*0128*/ 	.word	0x000000ff
        /*012c*/ 	.word	0x00000020
        /*0130*/ 	.short	0x0100
        /*0132*/ 	.byte	0x04
	.zero		1


	//   ....[4]....
        /*0134*/ 	.word	0x00000640
        /*0138*/ 	.word	0x000000ff
        /*013c*/ 	.word	0x00000010
        /*0140*/ 	.short	0x0100
        /*0142*/ 	.byte	0x04
	.zero		1


	//   ....[5]....
        /*0144*/ 	.word	0x00000650
        /*0148*/ 	.word	0x000000ff
        /*014c*/ 	.word	0x00000028
        /*0150*/ 	.short	0x0100
        /*0152*/ 	.byte	0x04
	.zero		1


	//   ....[6]....
        /*0154*/ 	.word	0x00000780
        /*0158*/ 	.word	0x000000ff
        /*015c*/ 	.word	0x00000030
        /*0160*/ 	.short	0x0100
        /*0162*/ 	.byte	0x04
	.zero		1


	//   ....[7]....
        /*0164*/ 	.word	0x00000790
        /*0168*/ 	.word	0x000000ff
        /*016c*/ 	.word	0x00000048
        /*0170*/ 	.short	0x0100
        /*0172*/ 	.byte	0x04
	.zero		1


	//   ....[8]....
        /*0174*/ 	.word	0x000007a0
        /*0178*/ 	.word	0x000000ff
        /*017c*/ 	.word	0x00000038
        /*0180*/ 	.short	0x0100
        /*0182*/ 	.byte	0x04
	.zero		1


	//   ....[9]....
        /*0184*/ 	.word	0x000007b0
        /*0188*/ 	.word	0x000000ff
        /*018c*/ 	.word	0x00000050
        /*0190*/ 	.short	0x0100
        /*0192*/ 	.byte	0x04
	.zero		1


	//   ....[10]....
        /*0194*/ 	.word	0x000007c0
        /*0198*/ 	.word	0x000000ff
        /*019c*/ 	.word	0x00000040
        /*01a0*/ 	.short	0x0100
        /*01a2*/ 	.byte	0x04
	.zero		1


	//   ....[11]....
        /*01a4*/ 	.word	0x000007d0
        /*01a8*/ 	.word	0x000000ff
        /*01ac*/ 	.word	0x00000058
        /*01b0*/ 	.short	0x0100
        /*01b2*/ 	.byte	0x04
	.zero		1


	//   ....[12]....
        /*01b4*/ 	.word	0x000008c0
        /*01b8*/ 	.word	0x000000ff
        /*01bc*/ 	.word	0x00000060
        /*01c0*/ 	.short	0x0100
        /*01c2*/ 	.byte	0x06
	.zero		1


	//   ....[13]....
        /*01c4*/ 	.word	0x000008d0
        /*01c8*/ 	.word	0x000000ff
        /*01cc*/ 	.word	0x00000068
        /*01d0*/ 	.short	0x0100
        /*01d2*/ 	.byte	0x06
	.zero		1


	//   ....[14]....
        /*01d4*/ 	.word	0x00000a10
        /*01d8*/ 	.word	0x000000ff
        /*01dc*/ 	.word	0x00000070
        /*01e0*/ 	.short	0x0100
        /*01e2*/ 	.byte	0x06
	.zero		1


	//   ....[15]....
        /*01e4*/ 	.word	0x00000a20
        /*01e8*/ 	.word	0x000000ff
        /*01ec*/ 	.word	0x00000080
        /*01f0*/ 	.short	0x0100
        /*01f2*/ 	.byte	0x06
	.zero		1


	//   ....[16]....
        /*01f4*/ 	.word	0x00000a30
        /*01f8*/ 	.word	0x000000ff
        /*01fc*/ 	.word	0x00000078
        /*0200*/ 	.short	0x0100
        /*0202*/ 	.byte	0x06
	.zero		1


	//   ....[17]....
        /*0204*/ 	.word	0x00000a40
        /*0208*/ 	.word	0x000000ff
        /*020c*/ 	.word	0x00000088
        /*0210*/ 	.short	0x0100
        /*0212*/ 	.byte	0x06
	.zero		1


	//   ....[18]....
        /*0214*/ 	.word	0x00000b70
        /*0218*/ 	.word	0x000000ff
        /*021c*/ 	.word	0x00000090
        /*0220*/ 	.short	0x0100
        /*0222*/ 	.byte	0x04
	.zero		1


	//   ....[19]....
        /*0224*/ 	.word	0x00000b80
        /*0228*/ 	.word	0x000000ff
        /*022c*/ 	.word	0x000000b0
        /*0230*/ 	.short	0x0100
        /*0232*/ 	.byte	0x04
	.zero		1


	//   ....[20]....
        /*0234*/ 	.word	0x00000b90
        /*0238*/ 	.word	0x000000ff
        /*023c*/ 	.word	0x00000098
        /*0240*/ 	.short	0x0100
        /*0242*/ 	.byte	0x04
	.zero		1


	//   ....[21]....
        /*0244*/ 	.word	0x00000ba0
        /*0248*/ 	.word	0x000000ff
        /*024c*/ 	.word	0x000000b8
        /*0250*/ 	.short	0x0100
        /*0252*/ 	.byte	0x04
	.zero		1


	//   ....[22]....
        /*0254*/ 	.word	0x00000bb0
        /*0258*/ 	.word	0x000000ff
        /*025c*/ 	.word	0x000000a0
        /*0260*/ 	.short	0x0100
        /*0262*/ 	.byte	0x04
	.zero		1


	//   ....[23]....
        /*0264*/ 	.word	0x00000bc0
        /*0268*/ 	.word	0x000000ff
        /*026c*/ 	.word	0x000000c0
        /*0270*/ 	.short	0x0100
        /*0272*/ 	.byte	0x04
	.zero		1


	//   ....[24]....
        /*0274*/ 	.word	0x00000bd0
        /*0278*/ 	.word	0x000000ff
        /*027c*/ 	.word	0x000000a8
        /*0280*/ 	.short	0x0100
        /*0282*/ 	.byte	0x04
	.zero		1


	//   ....[25]....
        /*0284*/ 	.word	0x00000be0
        /*0288*/ 	.word	0x000000ff
        /*028c*/ 	.word	0x000000c8
        /*0290*/ 	.short	0x0100
        /*0292*/ 	.byte	0x04
	.zero		1


	//   ....[26]....
        /*0294*/ 	.word	0x00000cd0
        /*0298*/ 	.word	0x000000ff
        /*029c*/ 	.word	0x000000d0
        /*02a0*/ 	.short	0x0100
        /*02a2*/ 	.byte	0x04
	.zero		1


	//   ....[27]....
        /*02a4*/ 	.word	0x00000ce0
        /*02a8*/ 	.word	0x000000ff
        /*02ac*/ 	.word	0x000000e0
        /*02b0*/ 	.short	0x0100
        /*02b2*/ 	.byte	0x04
	.zero		1


	//   ....[28]....
        /*02b4*/ 	.word	0x00000cf0
        /*02b8*/ 	.word	0x000000ff
        /*02bc*/ 	.word	0x000000d8
        /*02c0*/ 	.short	0x0100
        /*02c2*/ 	.byte	0x04
	.zero		1


	//   ....[29]....
        /*02c4*/ 	.word	0x00000d00
        /*02c8*/ 	.word	0x000000ff
        /*02cc*/ 	.word	0x000000e8
        /*02d0*/ 	.short	0x0100
        /*02d2*/ 	.byte	0x04
	.zero		1


	//   ....[30]....
        /*02d4*/ 	.word	0x00001830
        /*02d8*/ 	.word	0x00000000
        /*02dc*/ 	.word	0x000000e0
        /*02e0*/ 	.short	0x010a
        /*02e2*/ 	.byte	0xff
	.zero		1


	//   ....[31]....
        /*02e4*/ 	.word	0x00001860
        /*02e8*/ 	.word	0x00000000
        /*02ec*/ 	.word	0x000000d0
        /*02f0*/ 	.short	0x0101
        /*02f2*/ 	.byte	0xff
	.zero		1


	//   ....[32]....
        /*02f4*/ 	.word	0x00001930
        /*02f8*/ 	.word	0x000000ff
        /*02fc*/ 	.word	0x00000018
        /*0300*/ 	.short	0x010a
        /*0302*/ 	.byte	0x04
	.zero		1


	//   ....[33]....
        /*0304*/ 	.word	0x000019b0
        /*0308*/ 	.word	0x000000ff
        /*030c*/ 	.word	0x00000018
        /*0310*/ 	.short	0x010a
        /*0312*/ 	.byte	0x21
	.zero		1


	//   ....[34]....
        /*0314*/ 	.word	0x00001b40
        /*0318*/ 	.word	0x000000ff
        /*031c*/ 	.word	0x00000018
        /*0320*/ 	.short	0x010a
        /*0322*/ 	.byte	0x08
	.zero		1


	//   ....[35]....
        /*0324*/ 	.word	0x00001c70
        /*0328*/ 	.word	0x000000ff
        /*032c*/ 	.word	0x00000068
        /*0330*/ 	.short	0x0101
        /*0332*/ 	.byte	0x06
	.zero		1


	//   ....[36]....
        /*0334*/ 	.word	0x00001c90
        /*0338*/ 	.word	0x000000ff
        /*033c*/ 	.word	0x00000018
        /*0340*/ 	.short	0x010a
        /*0342*/ 	.byte	0x04
	.zero		1


	//   ....[37]....
        /*0344*/ 	.word	0x00001d10
        /*0348*/ 	.word	0x000000ff
        /*034c*/ 	.word	0x00000018
        /*0350*/ 	.short	0x010a
        /*0352*/ 	.byte	0x11
	.zero		1


	//   ....[38]....
        /*0354*/ 	.word	0x00001ec0
        /*0358*/ 	.word	0x000000ff
        /*035c*/ 	.word	0x00000018
        /*0360*/ 	.short	0x010a
        /*0362*/ 	.byte	0x07
	.zero		1


	//   ....[39]....
        /*0364*/ 	.word	0x00002000
        /*0368*/ 	.word	0x00000003
        /*036c*/ 	.word	0x00000070
        /*0370*/ 	.short	0x010a
        /*0372*/ 	.byte	0xff
	.zero		1


	//   ....[40]....
        /*0374*/ 	.word	0x00002150
        /*0378*/ 	.word	0x00000000
        /*037c*/ 	.word	0x00000000
        /*0380*/ 	.short	0x0101
        /*0382*/ 	.byte	0xff
	.zero		1


	//   ....[41]....
        /*0384*/ 	.word	0x00002710
        /*0388*/ 	.word	0x000000ff
        /*038c*/ 	.word	0x00000000
        /*0390*/ 	.short	0x010a
        /*0392*/ 	.byte	0x04
	.zero		1


	//   ....[42]....
        /*0394*/ 	.word	0x000027a0
        /*0398*/ 	.word	0x000000ff
        /*039c*/ 	.word	0x00000000
        /*03a0*/ 	.short	0x010a
        /*03a2*/ 	.byte	0x05
	.zero		1


	//   ....[43]....
        /*03a4*/ 	.word	0x00002840
        /*03a8*/ 	.word	0x00000000
        /*03ac*/ 	.word	0x00000000
        /*03b0*/ 	.short	0x010a
        /*03b2*/ 	.byte	0xff
	.zero		1


	//   ....[44]....
        /*03b4*/ 	.word	0x00002960
        /*03b8*/ 	.word	0x00000002
        /*03bc*/ 	.word	0x000000d0
        /*03c0*/ 	.short	0x010a
        /*03c2*/ 	.byte	0xff
	.zero		1


	//   ....[45]....
        /*03c4*/ 	.word	0x000029d0
        /*03c8*/ 	.word	0x00000002
        /*03cc*/ 	.word	0x00000000
        /*03d0*/ 	.short	0x0101
        /*03d2*/ 	.byte	0xff
	.zero		1


	//   ....[46]....
        /*03d4*/ 	.word	0x000029f0
        /*03d8*/ 	.word	0x000000ff
        /*03dc*/ 	.word	0x00000080
        /*03e0*/ 	.short	0x010a
        /*03e2*/ 	.byte	0x04
	.zero		1


	//   ....[47]....
        /*03e4*/ 	.word	0x00002b10
        /*03e8*/ 	.word	0x00000002
        /*03ec*/ 	.word	0x00000070
        /*03f0*/ 	.short	0x010a
        /*03f2*/ 	.byte	0xff
	.zero		1


	//   ....[48]....
        /*03f4*/ 	.word	0x00002c10
        /*03f8*/ 	.word	0x00000002
        /*03fc*/ 	.word	0x00000000
        /*0400*/ 	.short	0x0101
        /*0402*/ 	.byte	0xff
	.zero		1


	//   ....[49]....
        /*0404*/ 	.word	0x00002ca0
        /*0408*/ 	.word	0x000000ff
        /*040c*/ 	.word	0x00000080
        /*0410*/ 	.short	0x0106
        /*0412*/ 	.byte	0x04
	.zero		1


	//   ....[50]....
        /*0414*/ 	.word	0x00002cc0
        /*0418*/ 	.word	0x000000ff
        /*041c*/ 	.word	0x00000080
        /*0420*/ 	.short	0x010a
        /*0422*/ 	.byte	0x04
	.zero		1


	//   ....[51]....
        /*0424*/ 	.word	0x00002d50
        /*0428*/ 	.word	0x000000ff
        /*042c*/ 	.word	0x00000080
        /*0430*/ 	.short	0x0106
        /*0432*/ 	.byte	0x07
	.zero		1


	//   ....[52]....
        /*0434*/ 	.word	0x00002d90
        /*0438*/ 	.word	0x00000000
        /*043c*/ 	.word	0x00000080
        /*0440*/ 	.short	0x010a
        /*0442*/ 	.byte	0xff
	.zero		1


	//   ....[53]....
        /*0444*/ 	.word	0x000032e0
        /*0448*/ 	.word	0x00000000
        /*044c*/ 	.word	0x00000070
        /*0450*/ 	.short	0x010a
        /*0452*/ 	.byte	0xff
	.zero		1


	//   ....[54]....
        /*0454*/ 	.word	0x000033e0
        /*0458*/ 	.word	0x00000003
        /*045c*/ 	.word	0x00000000
        /*0460*/ 	.short	0x0101
        /*0462*/ 	.byte	0xff
	.zero		1


	//   ....[55]....
        /*0464*/ 	.word	0x000033f0
        /*0468*/ 	.word	0x000000ff
        /*046c*/ 	.word	0x00000000
        /*0470*/ 	.short	0x010a
        /*0472*/ 	.byte	0x04
	.zero		1


	//   ....[56]....
        /*0474*/ 	.word	0x00003470
        /*0478*/ 	.word	0x000000ff
        /*047c*/ 	.word	0x000000b0
        /*0480*/ 	.short	0x010a
        /*0482*/ 	.byte	0x1f
	.zero		1


	//   ....[57]....
        /*0484*/ 	.word	0x00003550
        /*0488*/ 	.word	0x000000ff
        /*048c*/ 	.word	0x00000000
        /*0490*/ 	.short	0x010a
        /*0492*/ 	.byte	0x05
	.zero		1


	//   ....[58]....
        /*0494*/ 	.word	0x00003690
        /*0498*/ 	.word	0x000000ff
        /*049c*/ 	.word	0x00000000
        /*04a0*/ 	.short	0x010a
        /*04a2*/ 	.byte	0x04
	.zero		1


	//   ....[59]....
        /*04a4*/ 	.word	0x00003920
        /*04a8*/ 	.word	0x000000ff
        /*04ac*/ 	.word	0x00000000
        /*04b0*/ 	.short	0x010a
        /*04b2*/ 	.byte	0x04
	.zero		1


	//   ....[60]....
        /*04b4*/ 	.word	0x000039b0
        /*04b8*/ 	.word	0x000000ff
        /*04bc*/ 	.word	0x00000000
        /*04c0*/ 	.short	0x010a
        /*04c2*/ 	.byte	0x05
	.zero		1


	//   ....[61]....
        /*04c4*/ 	.word	0x00003a40
        /*04c8*/ 	.word	0x000000ff
        /*04cc*/ 	.word	0x00000000
        /*04d0*/ 	.short	0x010a
        /*04d2*/ 	.byte	0x05
	.zero		1


	//   ....[62]....
        /*04d4*/ 	.word	0x00003ad0
        /*04d8*/ 	.word	0x000000ff
        /*04dc*/ 	.word	0x00000000
        /*04e0*/ 	.short	0x010a
        /*04e2*/ 	.byte	0x04
	.zero		1


	//   ....[63]....
        /*04e4*/ 	.word	0x00003fb0
        /*04e8*/ 	.word	0x00000008
        /*04ec*/ 	.word	0x00000070
        /*04f0*/ 	.short	0x010a
        /*04f2*/ 	.byte	0xff
	.zero		1


	//   ....[64]....
        /*04f4*/ 	.word	0x00004120
        /*04f8*/ 	.word	0x00000000
        /*04fc*/ 	.word	0x00000000
        /*0500*/ 	.short	0x0101
        /*0502*/ 	.byte	0xff
	.zero		1


	//   ....[65]....
        /*0504*/ 	.word	0x000045f0
        /*0508*/ 	.word	0x000000ff
        /*050c*/ 	.word	0x00000068
        /*0510*/ 	.short	0x010a
        /*0512*/ 	.byte	0x18
	.zero		1


	//   ....[66]....
        /*0514*/ 	.word	0x000047c0
        /*0518*/ 	.word	0x000000ff
        /*051c*/ 	.word	0x00000048
        /*0520*/ 	.short	0x010a
        /*0522*/ 	.byte	0x04
	.zero		1


	//   ....[67]....
        /*0524*/ 	.word	0x000049a0
        /*0528*/ 	.word	0x000000ff
        /*052c*/ 	.word	0x00000030
        /*0530*/ 	.short	0x010b
        /*0532*/ 	.byte	0x04
	.zero		1


	//   ....[68]....
        /*0534*/ 	.word	0x000049b0
        /*0538*/ 	.word	0x000000ff
        /*053c*/ 	.word	0x00000000
        /*0540*/ 	.short	0x0101
        /*0542*/ 	.byte	0x07
	.zero		1


	//   ....[69]....
        /*0544*/ 	.word	0x000049c0
        /*0548*/ 	.word	0x000000ff
        /*054c*/ 	.word	0x00000048
        /*0550*/ 	.short	0x010a
        /*0552*/ 	.byte	0x05
	.zero		1


	//   ....[70]....
        /*0554*/ 	.word	0x00004c10
        /*0558*/ 	.word	0x000000ff
        /*055c*/ 	.word	0x00000030
        /*0560*/ 	.short	0x010b
        /*0562*/ 	.byte	0x05
	.zero		1


	//   ....[71]....
        /*0564*/ 	.word	0x00004c20
        /*0568*/ 	.word	0x000000ff
        /*056c*/ 	.word	0x00000000
        /*0570*/ 	.short	0x0101
        /*0572*/ 	.byte	0x04
	.zero		1


	//   ....[72]....
        /*0574*/ 	.word	0x00004c70
        /*0578*/ 	.word	0x000000ff
        /*057c*/ 	.word	0x00000000
        /*0580*/ 	.short	0x010a
        /*0582*/ 	.byte	0x04
	.zero		1


	//   ....[73]....
        /*0584*/ 	.word	0x00004d00
        /*0588*/ 	.word	0x000000ff
        /*058c*/ 	.word	0x00000000
        /*0590*/ 	.short	0x010a
        /*0592*/ 	.byte	0x05
	.zero		1


	//   ....[74]....
        /*0594*/ 	.word	0x00004da0
        /*0598*/ 	.word	0x00000000
        /*059c*/ 	.word	0x00000000
        /*05a0*/ 	.short	0x010a
        /*05a2*/ 	.byte	0xff
	.zero		1


	//   ....[75]....
        /*05a4*/ 	.word	0x00005100
        /*05a8*/ 	.word	0x00000000
        /*05ac*/ 	.word	0x00000070
        /*05b0*/ 	.short	0x010a
        /*05b2*/ 	.byte	0xff
	.zero		1


	//   ....[76]....
        /*05b4*/ 	.word	0x000051d0
        /*05b8*/ 	.word	0x00000000
        /*05bc*/ 	.word	0x00000000
        /*05c0*/ 	.short	0x0101
        /*05c2*/ 	.byte	0xff
	.zero		1


	//   ....[77]....
        /*05c4*/ 	.word	0x00005de0
        /*05c8*/ 	.word	0x00000002
        /*05cc*/ 	.word	0x00000030
        /*05d0*/ 	.short	0x010a
        /*05d2*/ 	.byte	0xff
	.zero		1


	//   ....[78]....
        /*05d4*/ 	.word	0x00005e20
        /*05d8*/ 	.word	0x0000001b
        /*05dc*/ 	.word	0x00000090
        /*05e0*/ 	.short	0x010a
        /*05e2*/ 	.byte	0xff
	.zero		1


	//   ....[79]....
        /*05e4*/ 	.word	0x00005f10
        /*05e8*/ 	.word	0x00000002
        /*05ec*/ 	.word	0x00000030
        /*05f0*/ 	.short	0x010a
        /*05f2*/ 	.byte	0xff
	.zero		1


	//   ....[80]....
        /*05f4*/ 	.word	0x000060a0
        /*05f8*/ 	.word	0x0000001b
        /*05fc*/ 	.word	0x00000090
        /*0600*/ 	.short	0x010a
        /*0602*/ 	.byte	0xff
	.zero		1


	//   ....[81]....
        /*0604*/ 	.word	0x00006870
        /*0608*/ 	.word	0x00000000
        /*060c*/ 	.word	0x00000000
        /*0610*/ 	.short	0x0101
        /*0612*/ 	.byte	0xff
	.zero		1


	//   ....[82]....
        /*0614*/ 	.word	0x00006880
        /*0618*/ 	.word	0x00000002
        /*061c*/ 	.word	0x00000030
        /*0620*/ 	.short	0x010a
        /*0622*/ 	.byte	0xff
	.zero		1


	//   ....[83]....
        /*0624*/ 	.word	0x00006940
        /*0628*/ 	.word	0x00000002
        /*062c*/ 	.word	0x00000030
        /*0630*/ 	.short	0x010a
        /*0632*/ 	.byte	0xff
	.zero		1


	//   ....[84]....
        /*0634*/ 	.word	0x00006ce0
        /*0638*/ 	.word	0x000000ff
        /*063c*/ 	.word	0x00000000
        /*0640*/ 	.short	0x0101
        /*0642*/ 	.byte	0x04
	.zero		1


	//   ....[85]....
        /*0644*/ 	.word	0x00007240
        /*0648*/ 	.word	0x00000000
        /*064c*/ 	.word	0x00000000
        /*0650*/ 	.short	0x0101
        /*0652*/ 	.byte	0xff
	.zero		1


	//   ....[86]....
        /*0654*/ 	.word	0x000074f0
        /*0658*/ 	.word	0x000000ff
        /*065c*/ 	.word	0x00000000
        /*0660*/ 	.short	0x0101
        /*0662*/ 	.byte	0x04
	.zero		1


	//   ....[87]....
        /*0664*/ 	.word	0x00007510
        /*0668*/ 	.word	0x00000000
        /*066c*/ 	.word	0x000000e0
        /*0670*/ 	.short	0x010a
        /*0672*/ 	.byte	0xff
	.zero		1


	//   ....[88]....
        /*0674*/ 	.word	0x00007570
        /*0678*/ 	.word	0x00000000
        /*067c*/ 	.word	0x00000018
        /*0680*/ 	.short	0x010a
        /*0682*/ 	.byte	0xff
	.zero		1


	//   ....[89]....
        /*0684*/ 	.word	0x000075d0
        /*0688*/ 	.word	0x00000000
        /*068c*/ 	.word	0x00000018
        /*0690*/ 	.short	0x010a
        /*0692*/ 	.byte	0xff
	.zero		1


	//   ....[90]....
        /*0694*/ 	.word	0x00007620
        /*0698*/ 	.word	0x00000003
        /*069c*/ 	.word	0x00000070
        /*06a0*/ 	.short	0x010a
        /*06a2*/ 	.byte	0xff
	.zero		1


	//   ....[91]....
        /*06a4*/ 	.word	0x00007680
        /*06a8*/ 	.word	0x00000000
        /*06ac*/ 	.word	0x00000000
        /*06b0*/ 	.short	0x010a
        /*06b2*/ 	.byte	0xff
	.zero		1


	//   ....[92]....
        /*06b4*/ 	.word	0x000076e0
        /*06b8*/ 	.word	0x00000000
        /*06bc*/ 	.word	0x00000000
        /*06c0*/ 	.short	0x010a
        /*06c2*/ 	.byte	0xff
	.zero		1


	//   ....[93]....
        /*06c4*/ 	.word	0x00007730
        /*06c8*/ 	.word	0x00000002
        /*06cc*/ 	.word	0x000000d0
        /*06d0*/ 	.short	0x010a
        /*06d2*/ 	.byte	0xff
	.zero		1


	//   ....[94]....
        /*06d4*/ 	.word	0x00007790
        /*06d8*/ 	.word	0x00000002
        /*06dc*/ 	.word	0x00000080
        /*06e0*/ 	.short	0x010a
        /*06e2*/ 	.byte	0xff
	.zero		1


	//   ....[95]....
        /*06e4*/ 	.word	0x000077e0
        /*06e8*/ 	.word	0x00000002
        /*06ec*/ 	.word	0x00000070
        /*06f0*/ 	.short	0x010a
        /*06f2*/ 	.byte	0xff
	.zero		1


	//   ....[96]....
        /*06f4*/ 	.word	0x00007840
        /*06f8*/ 	.word	0x00000000
        /*06fc*/ 	.word	0x00000080
        /*0700*/ 	.short	0x010a
        /*0702*/ 	.byte	0xff
	.zero		1


	//   ....[97]....
        /*0704*/ 	.word	0x00007890
        /*0708*/ 	.word	0x00000000
        /*070c*/ 	.word	0x00000070
        /*0710*/ 	.short	0x010a
        /*0712*/ 	.byte	0xff
	.zero		1


	//   ....[98]....
        /*0714*/ 	.word	0x000078f0
        /*0718*/ 	.word	0x00000002
        /*071c*/ 	.word	0x000000b0
        /*0720*/ 	.short	0x010a
        /*0722*/ 	.byte	0xff
	.zero		1


	//   ....[99]....
        /*0724*/ 	.word	0x00007950
        /*0728*/ 	.word	0x00000000
        /*072c*/ 	.word	0x00000000
        /*0730*/ 	.short	0x010a
        /*0732*/ 	.byte	0xff
	.zero		1


	//   ....[100]....
        /*0734*/ 	.word	0x000079b0
        /*0738*/ 	.word	0x00000000
        /*073c*/ 	.word	0x00000000
        /*0740*/ 	.short	0x010a
        /*0742*/ 	.byte	0xff
	.zero		1


	//   ....[101]....
        /*0744*/ 	.word	0x00007a10
        /*0748*/ 	.word	0x00000000
        /*074c*/ 	.word	0x00000000
        /*0750*/ 	.short	0x010a
        /*0752*/ 	.byte	0xff
	.zero		1


	//   ....[102]....
        /*0754*/ 	.word	0x00007a70
        /*0758*/ 	.word	0x00000000
        /*075c*/ 	.word	0x00000000
        /*0760*/ 	.short	0x010a
        /*0762*/ 	.byte	0xff
	.zero		1


	//   ....[103]....
        /*0764*/ 	.word	0x00007ad0
        /*0768*/ 	.word	0x00000000
        /*076c*/ 	.word	0x00000000
        /*0770*/ 	.short	0x010a
        /*0772*/ 	.byte	0xff
	.zero		1


	//   ....[104]....
        /*0774*/ 	.word	0x00007b20
        /*0778*/ 	.word	0x00000008
        /*077c*/ 	.word	0x00000070
        /*0780*/ 	.short	0x010a
        /*0782*/ 	.byte	0xff
	.zero		1


	//   ....[105]....
        /*0784*/ 	.word	0x00007b80
        /*0788*/ 	.word	0x00000000
        /*078c*/ 	.word	0x00000068
        /*0790*/ 	.short	0x010a
        /*0792*/ 	.byte	0xff
	.zero		1


	//   ....[106]....
        /*0794*/ 	.word	0x00007be0
        /*0798*/ 	.word	0x00000000
        /*079c*/ 	.word	0x00000048
        /*07a0*/ 	.short	0x010a
        /*07a2*/ 	.byte	0xff
	.zero		1


	//   ....[107]....
        /*07a4*/ 	.word	0x00007c40
        /*07a8*/ 	.word	0x00000002
        /*07ac*/ 	.word	0x00000048
        /*07b0*/ 	.short	0x010a
        /*07b2*/ 	.byte	0xff
	.zero		1


	//   ....[108]....
        /*07b4*/ 	.word	0x00007ca0
        /*07b8*/ 	.word	0x00000000
        /*07bc*/ 	.word	0x00000000
        /*07c0*/ 	.short	0x010a
        /*07c2*/ 	.byte	0xff
	.zero		1


	//   ....[109]....
        /*07c4*/ 	.word	0x00007d00
        /*07c8*/ 	.word	0x00000000
        /*07cc*/ 	.word	0x00000000
        /*07d0*/ 	.short	0x010a
        /*07d2*/ 	.byte	0xff
	.zero		1


	//   ....[110]....
        /*07d4*/ 	.word	0x00007d50
        /*07d8*/ 	.word	0x00000000
        /*07dc*/ 	.word	0x00000070
        /*07e0*/ 	.short	0x010a
        /*07e2*/ 	.byte	0xff
	.zero		1


	//   ....[111]....
        /*07e4*/ 	.word	0x00007da0
        /*07e8*/ 	.word	0x00000002
        /*07ec*/ 	.word	0x00000030
        /*07f0*/ 	.short	0x010a
        /*07f2*/ 	.byte	0xff
	.zero		1


	//   ....[112]....
        /*07f4*/ 	.word	0x00007df0
        /*07f8*/ 	.word	0x0000001b
        /*07fc*/ 	.word	0x00000090
        /*0800*/ 	.short	0x010a
        /*0802*/ 	.byte	0xff
	.zero		1


	//   ....[113]....
        /*0804*/ 	.word	0x00007e40
        /*0808*/ 	.word	0x00000002
        /*080c*/ 	.word	0x00000030
        /*0810*/ 	.short	0x010a
        /*0812*/ 	.byte	0xff
	.zero		1


	//----- nvinfo : EIATTR_NUM_MBARRIERS
	.align		4
.L_47:
        /*0814*/ 	.byte	0x03, 0x38
        /*0816*/ 	.short	0x001e


	//----- nvinfo : EIATTR_EXIT_INSTR_OFFSETS
	.align		4
        /*0818*/ 	.byte	0x04, 0x1c
        /*081a*/ 	.short	(.L_49 - .L_48)


	//   ....[0]....
.L_48:
        /*081c*/ 	.word	0x00002870


	//   ....[1]....
        /*0820*/ 	.word	0x00002d60


	//   ....[2]....
        /*0824*/ 	.word	0x00002dc0


	//   ....[3]....
        /*0828*/ 	.word	0x00003d30


	//   ....[4]....
        /*082c*/ 	.word	0x00004dd0


	//   ....[5]....
        /*0830*/ 	.word	0x00004e10


	//   ....[6]....
        /*0834*/ 	.word	0x000073e0


	//   ....[7]....
        /*0838*/ 	.word	0x00007460


	//   ....[8]....
        /*083c*/ 	.word	0x00007490


	//   ....[9]....
        /*0840*/ 	.word	0x00007500


	//----- nvinfo : EIATTR_MAX_THREADS
	.align		4
.L_49:
        /*0844*/ 	.byte	0x04, 0x05
        /*0846*/ 	.short	(.L_51 - .L_50)
.L_50:
        /*0848*/ 	.word	0x00000100
        /*084c*/ 	.word	0x00000001
        /*0850*/ 	.word	0x00000001


	//----- nvinfo : EIATTR_CRS_STACK_SIZE
	.align		4
.L_51:
        /*0854*/ 	.byte	0x04, 0x1e
        /*0856*/ 	.short	(.L_53 - .L_52)
.L_52:
        /*0858*/ 	.word	0x00000000


	//----- nvinfo : EIATTR_CBANK_PARAM_SIZE
	.align		4
.L_53:
        /*085c*/ 	.byte	0x03, 0x19
        /*085e*/ 	.short	0x0800


	//----- nvinfo : EIATTR_PARAM_CBANK
	.align		4
        /*0860*/ 	.byte	0x04, 0x0a
        /*0862*/ 	.short	(.L_55 - .L_54)
	.align		4
.L_54:
        /*0864*/ 	.word	index@(.nv.constant0._ZN7cutlass13device_kernelINS_4gemm6kernel13GemmUniversalIN4cute5tupleIJiiiiEEENS1_10collective13CollectiveMmaINS1_35MainloopSm100TmaUmmaWarpSpecializedILi3ELi2ELi4ENS5_IJNS4_1CILi2EEENSA_ILi1EEESC_EEEEENS5_IJNSA_ILi64EEESF_SF_EEENS_10bfloat16_tENS5_IJlSC_lEEESH_SI_NS4_8TiledMMAINS4_8MMA_AtomIJNS4_20SM100_MMA_F16BF16_SSISH_SH_fLi64ELi64ELNS4_4UMMA5MajorE0ELSN_0ELNSM_7ScaleInE0ELSO_0EEEEEENS4_6LayoutINS5_IJSC_SC_SC_EEENS5_IJNSA_ILi0EEEST_ST_EEEEENS5_IJNS4_10UnderscoreESW_SW_EEEEENS4_13SM90_TMA_LOADENS4_14ComposedLayoutINS4_7SwizzleILi3ELi4ELi3EEENS4_18smem_ptr_flag_bitsILi16EEENSR_INS5_IJNSA_ILi8EEESF_EEENS5_IJSF_SC_EEEEEEEvNS4_8identityENS4_23SM90_TMA_LOAD_MULTICASTES19_vS1A_EENS_8epilogue10collective18CollectiveEpilogueINS1D_23Sm100TmaWarpSpecializedILi3ELi2ELi16ELb1ELb0EEEJSG_NS5_IJNSR_ISF_SC_EENSR_INSA_ILi32EEESC_EEEEESH_SI_SH_SI_NS1D_6fusion15FusionCallbacksIS1H_NS1M_17LinearCombinationISH_fSH_fLNS_15FloatRoundStyleE2EEESG_S1L_JEEENS4_5SM1004TMEM4LOAD26SM100_TMEM_LOAD_16dp256b4xESZ_NS10_INS11_ILi2ELi4ELi3EEES14_NSR_INS5_IJS15_S1J_EEENS5_IJS1J_SC_EEEEEEENS4_17SM75_U32x4_LDSM_NENS4_14SM90_TMA_STOREES20_NS4_17SM90_U32x4_STSM_NENS4_39AutoVectorizingCopyWithAssumedAlignmentILi128EEEEEEvvEEEEvNT_6ParamsE)
        /*0868*/ 	.short	0x0380
        /*086a*/ 	.short	0x0800


	//----- nvinfo : EIATTR_SW_WAR
	.align		4
.L_55:
        /*086c*/ 	.byte	0x04, 0x36
        /*086e*/ 	.short	(.L_57 - .L_56)
.L_56:
        /*0870*/ 	.word	0x00000008
.L_57:


//--------------------- .nv.callgraph             --------------------------
	.section	.nv.callgraph,"",@"SHT_CUDA_CALLGRAPH"
	.align	4
	.sectionentsize	8
	.align		4
        /*0000*/ 	.word	0x00000000
	.align		4
        /*0004*/ 	.word	0xffffffff
	.align		4
        /*0008*/ 	.word	index@(_ZN7cutlass13device_kernelINS_4gemm6kernel13GemmUniversalIN4cute5tupleIJiiiiEEENS1_10collective13CollectiveMmaINS1_35MainloopSm100TmaUmmaWarpSpecializedILi3ELi2ELi4ENS5_IJNS4_1CILi2EEENSA_ILi1EEESC_EEEEENS5_IJNSA_ILi64EEESF_SF_EEENS_10bfloat16_tENS5_IJlSC_lEEESH_SI_NS4_8TiledMMAINS4_8MMA_AtomIJNS4_20SM100_MMA_F16BF16_SSISH_SH_fLi64ELi64ELNS4_4UMMA5MajorE0ELSN_0ELNSM_7ScaleInE0ELSO_0EEEEEENS4_6LayoutINS5_IJSC_SC_SC_EEENS5_IJNSA_ILi0EEEST_ST_EEEEENS5_IJNS4_10UnderscoreESW_SW_EEEEENS4_13SM90_TMA_LOADENS4_14ComposedLayoutINS4_7SwizzleILi3ELi4ELi3EEENS4_18smem_ptr_flag_bitsILi16EEENSR_INS5_IJNSA_ILi8EEESF_EEENS5_IJSF_SC_EEEEEEEvNS4_8identityENS4_23SM90_TMA_LOAD_MULTICASTES19_vS1A_EENS_8epilogue10collective18CollectiveEpilogueINS1D_23Sm100TmaWarpSpecializedILi3ELi2ELi16ELb1ELb0EEEJSG_NS5_IJNSR_ISF_SC_EENSR_INSA_ILi32EEESC_EEEEESH_SI_SH_SI_NS1D_6fusion15FusionCallbacksIS1H_NS1M_17LinearCombinationISH_fSH_fLNS_15FloatRoundStyleE2EEESG_S1L_JEEENS4_5SM1004TMEM4LOAD26SM100_TMEM_LOAD_16dp256b4xESZ_NS10_INS11_ILi2ELi4ELi3EEES14_NSR_INS5_IJS15_S1J_EEENS5_IJS1J_SC_EEEEEEENS4_17SM75_U32x4_LDSM_NENS4_14SM90_TMA_STOREES20_NS4_17SM90_U32x4_STSM_NENS4_39AutoVectorizingCopyWithAssumedAlignmentILi128EEEEEEvvEEEEvNT_6ParamsE)
	.align		4
        /*000c*/ 	.word	index@(__assertfail)
	.align		4
        /*0010*/ 	.word	0x00000000
	.align		4
        /*0014*/ 	.word	0xfffffffe
	.align		4
        /*0018*/ 	.word	0x00000000
	.align		4
        /*001c*/ 	.word	0xfffffffd
	.align		4
        /*0020*/ 	.word	0x00000000
	.align		4
        /*0024*/ 	.word	0xfffffffc


//--------------------- .nv.constant4             --------------------------
	.section	.nv.constant4,"a",@progbits
	.align	8
	.align		8
.nv.constant4:
        /*0000*/ 	.dword	__assertfail
	.align		8
        /*0008*/ 	.dword	__unnamed_1
	.align		8
        /*0010*/ 	.dword	__unnamed_2
	.align		8
        /*0018*/ 	.dword	_ZN39_INTERNAL_bbf4b63f_4_k_cu_ac8395fc_72354cuda3std3__45__cpo5beginE
	.align		8
        /*0020*/ 	.dword	_ZN39_INTERNAL_bbf4b63f_4_k_cu_ac8395fc_72354cuda3std3__45__cpo3endE
	.align		8
        /*0028*/ 	.dword	_ZN39_INTERNAL_bbf4b63f_4_k_cu_ac8395fc_72354cuda3std3__45__cpo6cbeginE
	.align		8
        /*0030*/ 	.dword	_ZN39_INTERNAL_bbf4b63f_4_k_cu_ac8395fc_72354cuda3std3__45__cpo4cendE
	.align		8
        /*0038*/ 	.dword	_ZN39_INTERNAL_bbf4b63f_4_k_cu_ac8395fc_72354cuda3std3__441_GLOBAL__N__bbf4b63f_4_k_cu_ac8395fc_72356ignoreE
	.align		8
        /*0040*/ 	.dword	_ZN39_INTERNAL_bbf4b63f_4_k_cu_ac8395fc_72354cuda3std3__419piecewise_constructE
	.align		8
        /*0048*/ 	.dword	_ZN39_INTERNAL_bbf4b63f_4_k_cu_ac8395fc_72354cuda3std3__48in_placeE
	.align		8
        /*0050*/ 	.dword	_ZN39_INTERNAL_bbf4b63f_4_k_cu_ac8395fc_72354cuda3std6ranges3__45__cpo4swapE
	.align		8
        /*0058*/ 	.dword	_ZN39_INTERNAL_bbf4b63f_4_k_cu_ac8395fc_72354cuda3std6ranges3__45__cpo9iter_moveE
	.align		8
        /*0060*/ 	.dword	_ZN39_INTERNAL_bbf4b63f_4_k_cu_ac8395fc_72354cute7productE
	.align		8
        /*0068*/ 	.dword	_ZN39_INTERNAL_bbf4b63f_4_k_cu_ac8395fc_72354cute1_E
	.align		8
        /*0070*/ 	.dword	$str$25
	.align		8
        /*0078*/ 	.dword	$str$26
	.align		8
        /*0080*/ 	.dword	$str$27
	.align		8
        /*0088*/ 	.dword	$str$28


//--------------------- .text._ZN7cutlass13device_kernelINS_4gemm6kernel13GemmUniversalIN4cute5tupleIJiiiiEEENS1_10collective13CollectiveMmaINS1_35MainloopSm100TmaUmmaWarpSpecializedILi3ELi2ELi4ENS5_IJNS4_1CILi2EEENSA_ILi1EEESC_EEEEENS5_IJNSA_ILi64EEESF_SF_EEENS_10bfloat16_tENS5_IJlSC_lEEESH_SI_NS4_8TiledMMAINS4_8MMA_AtomIJNS4_20SM100_MMA_F16BF16_SSISH_SH_fLi64ELi64ELNS4_4UMMA5MajorE0ELSN_0ELNSM_7ScaleInE0ELSO_0EEEEEENS4_6LayoutINS5_IJSC_SC_SC_EEENS5_IJNSA_ILi0EEEST_ST_EEEEENS5_IJNS4_10UnderscoreESW_SW_EEEEENS4_13SM90_TMA_LOADENS4_14ComposedLayoutINS4_7SwizzleILi3ELi4ELi3EEENS4_18smem_ptr_flag_bitsILi16EEENSR_INS5_IJNSA_ILi8EEESF_EEENS5_IJSF_SC_EEEEEEEvNS4_8identityENS4_23SM90_TMA_LOAD_MULTICASTES19_vS1A_EENS_8epilogue10collective18CollectiveEpilogueINS1D_23Sm100TmaWarpSpecializedILi3ELi2ELi16ELb1ELb0EEEJSG_NS5_IJNSR_ISF_SC_EENSR_INSA_ILi32EEESC_EEEEESH_SI_SH_SI_NS1D_6fusion15FusionCallbacksIS1H_NS1M_17LinearCombinationISH_fSH_fLNS_15FloatRoundStyleE2EEESG_S1L_JEEENS4_5SM1004TMEM4LOAD26SM100_TMEM_LOAD_16dp256b4xESZ_NS10_INS11_ILi2ELi4ELi3EEES14_NSR_INS5_IJS15_S1J_EEENS5_IJS1J_SC_EEEEEEENS4_17SM75_U32x4_LDSM_NENS4_14SM90_TMA_STOREES20_NS4_17SM90_U32x4_STSM_NENS4_39AutoVectorizingCopyWithAssumedAlignmentILi128EEEEEEvvEEEEvNT_6ParamsE --------------------------
	.section	.text._ZN7cutlass13device_kernelINS_4gemm6kernel13GemmUniversalIN4cute5tupleIJiiiiEEENS1_10collective13CollectiveMmaINS1_35MainloopSm100TmaUmmaWarpSpecializedILi3ELi2ELi4ENS5_IJNS4_1CILi2EEENSA_ILi1EEESC_EEEEENS5_IJNSA_ILi64EEESF_SF_EEENS_10bfloat16_tENS5_IJlSC_lEEESH_SI_NS4_8TiledMMAINS4_8MMA_AtomIJNS4_20SM100_MMA_F16BF16_SSISH_SH_fLi64ELi64ELNS4_4UMMA5MajorE0ELSN_0ELNSM_7ScaleInE0ELSO_0EEEEEENS4_6LayoutINS5_IJSC_SC_SC_EEENS5_IJNSA_ILi0EEEST_ST_EEEEENS5_IJNS4_10UnderscoreESW_SW_EEEEENS4_13SM90_TMA_LOADENS4_14ComposedLayoutINS4_7SwizzleILi3ELi4ELi3EEENS4_18smem_ptr_flag_bitsILi16EEENSR_INS5_IJNSA_ILi8EEESF_EEENS5_IJSF_SC_EEEEEEEvNS4_8identityENS4_23SM90_TMA_LOAD_MULTICASTES19_vS1A_EENS_8epilogue10collective18CollectiveEpilogueINS1D_23Sm100TmaWarpSpecializedILi3ELi2ELi16ELb1ELb0EEEJSG_NS5_IJNSR_ISF_SC_EENSR_INSA_ILi32EEESC_EEEEESH_SI_SH_SI_NS1D_6fusion15FusionCallbacksIS1H_NS1M_17LinearCombinationISH_fSH_fLNS_15FloatRoundStyleE2EEESG_S1L_JEEENS4_5SM1004TMEM4LOAD26SM100_TMEM_LOAD_16dp256b4xESZ_NS10_INS11_ILi2ELi4ELi3EEES14_NSR_INS5_IJS15_S1J_EEENS5_IJS1J_SC_EEEEEEENS4_17SM75_U32x4_LDSM_NENS4_14SM90_TMA_STOREES20_NS4_17SM90_U32x4_STSM_NENS4_39AutoVectorizingCopyWithAssumedAlignmentILi128EEEEEEvvEEEEvNT_6ParamsE,"ax",@progbits
	.align	128
.text._ZN7cutlass13device_kernelINS_4gemm6kernel13GemmUniversalIN4cute5tupleIJiiiiEEENS1_10collective13CollectiveMmaINS1_35MainloopSm100TmaUmmaWarpSpecializedILi3ELi2ELi4ENS5_IJNS4_1CILi2EEENSA_ILi1EEESC_EEEEENS5_IJNSA_ILi64EEESF_SF_EEENS_10bfloat16_tENS5_IJlSC_lEEESH_SI_NS4_8TiledMMAINS4_8MMA_AtomIJNS4_20SM100_MMA_F16BF16_SSISH_SH_fLi64ELi64ELNS4_4UMMA5MajorE0ELSN_0ELNSM_7ScaleInE0ELSO_0EEEEEENS4_6LayoutINS5_IJSC_SC_SC_EEENS5_IJNSA_ILi0EEEST_ST_EEEEENS5_IJNS4_10UnderscoreESW_SW_EEEEENS4_13SM90_TMA_LOADENS4_14ComposedLayoutINS4_7SwizzleILi3ELi4ELi3EEENS4_18smem_ptr_flag_bitsILi16EEENSR_INS5_IJNSA_ILi8EEESF_EEENS5_IJSF_SC_EEEEEEEvNS4_8identityENS4_23SM90_TMA_LOAD_MULTICASTES19_vS1A_EENS_8epilogue10collective18CollectiveEpilogueINS1D_23Sm100TmaWarpSpecializedILi3ELi2ELi16ELb1ELb0EEEJSG_NS5_IJNSR_ISF_SC_EENSR_INSA_ILi32EEESC_EEEEESH_SI_SH_SI_NS1D_6fusion15FusionCallbacksIS1H_NS1M_17LinearCombinationISH_fSH_fLNS_15FloatRoundStyleE2EEESG_S1L_JEEENS4_5SM1004TMEM4LOAD26SM100_TMEM_LOAD_16dp256b4xESZ_NS10_INS11_ILi2ELi4ELi3EEES14_NSR_INS5_IJS15_S1J_EEENS5_IJS1J_SC_EEEEEEENS4_17SM75_U32x4_LDSM_NENS4_14SM90_TMA_STOREES20_NS4_17SM90_U32x4_STSM_NENS4_39AutoVectorizingCopyWithAssumedAlignmentILi128EEEEEEvvEEEEvNT_6ParamsE:
        .type           _ZN7cutlass13device_kernelINS_4gemm6kernel13GemmUniversalIN4cute5tupleIJiiiiEEENS1_10collective13CollectiveMmaINS1_35MainloopSm100TmaUmmaWarpSpecializedILi3ELi2ELi4ENS5_IJNS4_1CILi2EEENSA_ILi1EEESC_EEEEENS5_IJNSA_ILi64EEESF_SF_EEENS_10bfloat16_tENS5_IJlSC_lEEESH_SI_NS4_8TiledMMAINS4_8MMA_AtomIJNS4_20SM100_MMA_F16BF16_SSISH_SH_fLi64ELi64ELNS4_4UMMA5MajorE0ELSN_0ELNSM_7ScaleInE0ELSO_0EEEEEENS4_6LayoutINS5_IJSC_SC_SC_EEENS5_IJNSA_ILi0EEEST_ST_EEEEENS5_IJNS4_10UnderscoreESW_SW_EEEEENS4_13SM90_TMA_LOADENS4_14ComposedLayoutINS4_7SwizzleILi3ELi4ELi3EEENS4_18smem_ptr_flag_bitsILi16EEENSR_INS5_IJNSA_ILi8EEESF_EEENS5_IJSF_SC_EEEEEEEvNS4_8identityENS4_23SM90_TMA_LOAD_MULTICASTES19_vS1A_EENS_8epilogue10collective18CollectiveEpilogueINS1D_23Sm100TmaWarpSpecializedILi3ELi2ELi16ELb1ELb0EEEJSG_NS5_IJNSR_ISF_SC_EENSR_INSA_ILi32EEESC_EEEEESH_SI_SH_SI_NS1D_6fusion15FusionCallbacksIS1H_NS1M_17LinearCombinationISH_fSH_fLNS_15FloatRoundStyleE2EEESG_S1L_JEEENS4_5SM1004TMEM4LOAD26SM100_TMEM_LOAD_16dp256b4xESZ_NS10_INS11_ILi2ELi4ELi3EEES14_NSR_INS5_IJS15_S1J_EEENS5_IJS1J_SC_EEEEEEENS4_17SM75_U32x4_LDSM_NENS4_14SM90_TMA_STOREES20_NS4_17SM90_U32x4_STSM_NENS4_39AutoVectorizingCopyWithAssumedAlignmentILi128EEEEEEvvEEEEvNT_6ParamsE,@function
        .size           _ZN7cutlass13device_kernelINS_4gemm6kernel13GemmUniversalIN4cute5tupleIJiiiiEEENS1_10collective13CollectiveMmaINS1_35MainloopSm100TmaUmmaWarpSpecializedILi3ELi2ELi4ENS5_IJNS4_1CILi2EEENSA_ILi1EEESC_EEEEENS5_IJNSA_ILi64EEESF_SF_EEENS_10bfloat16_tENS5_IJlSC_lEEESH_SI_NS4_8TiledMMAINS4_8MMA_AtomIJNS4_20SM100_MMA_F16BF16_SSISH_SH_fLi64ELi64ELNS4_4UMMA5MajorE0ELSN_0ELNSM_7ScaleInE0ELSO_0EEEEEENS4_6LayoutINS5_IJSC_SC_SC_EEENS5_IJNSA_ILi0EEEST_ST_EEEEENS5_IJNS4_10UnderscoreESW_SW_EEEEENS4_13SM90_TMA_LOADENS4_14ComposedLayoutINS4_7SwizzleILi3ELi4ELi3EEENS4_18smem_ptr_flag_bitsILi16EEENSR_INS5_IJNSA_ILi8EEESF_EEENS5_IJSF_SC_EEEEEEEvNS4_8identityENS4_23SM90_TMA_LOAD_MULTICASTES19_vS1A_EENS_8epilogue10collective18CollectiveEpilogueINS1D_23Sm100TmaWarpSpecializedILi3ELi2ELi16ELb1ELb0EEEJSG_NS5_IJNSR_ISF_SC_EENSR_INSA_ILi32EEESC_EEEEESH_SI_SH_SI_NS1D_6fusion15FusionCallbacksIS1H_NS1M_17LinearCombinationISH_fSH_fLNS_15FloatRoundStyleE2EEESG_S1L_JEEENS4_5SM1004TMEM4LOAD26SM100_TMEM_LOAD_16dp256b4xESZ_NS10_INS11_ILi2ELi4ELi3EEES14_NSR_INS5_IJS15_S1J_EEENS5_IJS1J_SC_EEEEEEENS4_17SM75_U32x4_LDSM_NENS4_14SM90_TMA_STOREES20_NS4_17SM90_U32x4_STSM_NENS4_39AutoVectorizingCopyWithAssumedAlignmentILi128EEEEEEvvEEEEvNT_6ParamsE,(.L_x_158 - _ZN7cutlass13device_kernelINS_4gemm6kernel13GemmUniversalIN4cute5tupleIJiiiiEEENS1_10collective13CollectiveMmaINS1_35MainloopSm100TmaUmmaWarpSpecializedILi3ELi2ELi4ENS5_IJNS4_1CILi2EEENSA_ILi1EEESC_EEEEENS5_IJNSA_ILi64EEESF_SF_EEENS_10bfloat16_tENS5_IJlSC_lEEESH_SI_NS4_8TiledMMAINS4_8MMA_AtomIJNS4_20SM100_MMA_F16BF16_SSISH_SH_fLi64ELi64ELNS4_4UMMA5MajorE0ELSN_0ELNSM_7ScaleInE0ELSO_0EEEEEENS4_6LayoutINS5_IJSC_SC_SC_EEENS5_IJNSA_ILi0EEEST_ST_EEEEENS5_IJNS4_10UnderscoreESW_SW_EEEEENS4_13SM90_TMA_LOADENS4_14ComposedLayoutINS4_7SwizzleILi3ELi4ELi3EEENS4_18smem_ptr_flag_bitsILi16EEENSR_INS5_IJNSA_ILi8EEESF_EEENS5_IJSF_SC_EEEEEEEvNS4_8identityENS4_23SM90_TMA_LOAD_MULTICASTES19_vS1A_EENS_8epilogue10collective18CollectiveEpilogueINS1D_23Sm100TmaWarpSpecializedILi3ELi2ELi16ELb1ELb0EEEJSG_NS5_IJNSR_ISF_SC_EENSR_INSA_ILi32EEESC_EEEEESH_SI_SH_SI_NS1D_6fusion15FusionCallbacksIS1H_NS1M_17LinearCombinationISH_fSH_fLNS_15FloatRoundStyleE2EEESG_S1L_JEEENS4_5SM1004TMEM4LOAD26SM100_TMEM_LOAD_16dp256b4xESZ_NS10_INS11_ILi2ELi4ELi3EEES14_NSR_INS5_IJS15_S1J_EEENS5_IJS1J_SC_EEEEEEENS4_17SM75_U32x4_LDSM_NENS4_14SM90_TMA_STOREES20_NS4_17SM90_U32x4_STSM_NENS4_39AutoVectorizingCopyWithAssumedAlignmentILi128EEEEEEvvEEEEvNT_6ParamsE)
        .other          _ZN7cutlass13device_kernelINS_4gemm6kernel13GemmUniversalIN4cute5tupleIJiiiiEEENS1_10collective13CollectiveMmaINS1_35MainloopSm100TmaUmmaWarpSpecializedILi3ELi2ELi4ENS5_IJNS4_1CILi2EEENSA_ILi1EEESC_EEEEENS5_IJNSA_ILi64EEESF_SF_EEENS_10bfloat16_tENS5_IJlSC_lEEESH_SI_NS4_8TiledMMAINS4_8MMA_AtomIJNS4_20SM100_MMA_F16BF16_SSISH_SH_fLi64ELi64ELNS4_4UMMA5MajorE0ELSN_0ELNSM_7ScaleInE0ELSO_0EEEEEENS4_6LayoutINS5_IJSC_SC_SC_EEENS5_IJNSA_ILi0EEEST_ST_EEEEENS5_IJNS4_10UnderscoreESW_SW_EEEEENS4_13SM90_TMA_LOADENS4_14ComposedLayoutINS4_7SwizzleILi3ELi4ELi3EEENS4_18smem_ptr_flag_bitsILi16EEENSR_INS5_IJNSA_ILi8EEESF_EEENS5_IJSF_SC_EEEEEEEvNS4_8identityENS4_23SM90_TMA_LOAD_MULTICASTES19_vS1A_EENS_8epilogue10collective18CollectiveEpilogueINS1D_23Sm100TmaWarpSpecializedILi3ELi2ELi16ELb1ELb0EEEJSG_NS5_IJNSR_ISF_SC_EENSR_INSA_ILi32EEESC_EEEEESH_SI_SH_SI_NS1D_6fusion15FusionCallbacksIS1H_NS1M_17LinearCombinationISH_fSH_fLNS_15FloatRoundStyleE2EEESG_S1L_JEEENS4_5SM1004TMEM4LOAD26SM100_TMEM_LOAD_16dp256b4xESZ_NS10_INS11_ILi2ELi4ELi3EEES14_NSR_INS5_IJS15_S1J_EEENS5_IJS1J_SC_EEEEEEENS4_17SM75_U32x4_LDSM_NENS4_14SM90_TMA_STOREES20_NS4_17SM90_U32x4_STSM_NENS4_39AutoVectorizingCopyWithAssumedAlignmentILi128EEEEEEvvEEEEvNT_6ParamsE,@"STO_CUDA_ENTRY STV_DEFAULT"
_ZN7cutlass13device_kernelINS_4gemm6kernel13GemmUniversalIN4cute5tupleIJiiiiEEENS1_10collective13CollectiveMmaINS1_35MainloopSm100TmaUmmaWarpSpecializedILi3ELi2ELi4ENS5_IJNS4_1CILi2EEENSA_ILi1EEESC_EEEEENS5_IJNSA_ILi64EEESF_SF_EEENS_10bfloat16_tENS5_IJlSC_lEEESH_SI_NS4_8TiledMMAINS4_8MMA_AtomIJNS4_20SM100_MMA_F16BF16_SSISH_SH_fLi64ELi64ELNS4_4UMMA5MajorE0ELSN_0ELNSM_7ScaleInE0ELSO_0EEEEEENS4_6LayoutINS5_IJSC_SC_SC_EEENS5_IJNSA_ILi0EEEST_ST_EEEEENS5_IJNS4_10UnderscoreESW_SW_EEEEENS4_13SM90_TMA_LOADENS4_14ComposedLayoutINS4_7SwizzleILi3ELi4ELi3EEENS4_18smem_ptr_flag_bitsILi16EEENSR_INS5_IJNSA_ILi8EEESF_EEENS5_IJSF_SC_EEEEEEEvNS4_8identityENS4_23SM90_TMA_LOAD_MULTICASTES19_vS1A_EENS_8epilogue10collective18CollectiveEpilogueINS1D_23Sm100TmaWarpSpecializedILi3ELi2ELi16ELb1ELb0EEEJSG_NS5_IJNSR_ISF_SC_EENSR_INSA_ILi32EEESC_EEEEESH_SI_SH_SI_NS1D_6fusion15FusionCallbacksIS1H_NS1M_17LinearCombinationISH_fSH_fLNS_15FloatRoundStyleE2EEESG_S1L_JEEENS4_5SM1004TMEM4LOAD26SM100_TMEM_LOAD_16dp256b4xESZ_NS10_INS11_ILi2ELi4ELi3EEES14_NSR_INS5_IJS15_S1J_EEENS5_IJS1J_SC_EEEEEEENS4_17SM75_U32x4_LDSM_NENS4_14SM90_TMA_STOREES20_NS4_17SM90_U32x4_STSM_NENS4_39AutoVectorizingCopyWithAssumedAlignmentILi128EEEEEEvvEEEEvNT_6ParamsE:
[----:B------:R-:W1:Y:S01]  /*0000*/  LDC R1, c[0x0][0x37c] ;  /* 0x0000df00ff017b82 */ /* 0x000e620000000800 */
[----:B------:R-:W2:Y:S01]  /*0010*/  S2R R55, SR_TID.X ;  /* 0x0000000000377919 */ /* 0x000ea20000002100 */
[----:B------:R-:W3:Y:S01]  /*0020*/  LDCU.64 UR8, c[0x0][0x890] ;  /* 0x00011200ff0877ac */ /* 0x000ee20008000a00 */
[----:B------:R-:W-:Y:S02]  /*0030*/  PRMT R45, RZ, 0x7610, R45 ;  /* 0x00007610ff2d7816 */ /* 0x000fe4000000002d */
[----:B------:R-:W-:Y:S01]  /*0040*/  ELECT P3, URZ, PT ;  /* 0x0000000000ff782f */ /* 0x000fe20003860000 */
[----:B---3--:R-:W-:-:S04]  /*0050*/  UISETP.NE.U32.AND UP0, UPT, UR8, URZ, UPT ;  /* 0x000000ff0800728c */ /* 0x008fc8000bf05070 */
[----:B------:R-:W-:Y:S01]  /*0060*/  UISETP.NE.AND.EX UP0, UPT, UR9, URZ, UPT, UP0 ;  /* 0x000000ff0900728c */ /* 0x000fe2000bf05300 */
[----:B--2---:R-:W-:-:S05]  /*0070*/  SHF.R.U32.HI R46, RZ, 0x5, R55 ;  /* 0x00000005ff2e7819 */ /* 0x004fca0000011637 */
[----:B------:R-:W2:Y:S02]  /*0080*/  SHFL.IDX PT, R0, R46, RZ, 0x1f ;  /* 0x00001fff2e007589 */ /* 0x000ea400000e0000 */
[----:B--2---:R-:W-:Y:S01]  /*0090*/  R2UR UR18, R0 ;  /* 0x00000000001272ca */ /* 0x004fe200000e0000 */
[----:B-1----:R-:W-:-:S14]  /*00a0*/  BRA.U UP0, `(.L_x_0) ;  /* 0x0000000100307547 */ /* 0x002fdc000b800000 */
[----:B------:R-:W1:Y:S02]  /*00b0*/  LDCU.64 UR4, c[0x0][0x888] ;  /* 0x00011100ff0477ac */ /* 0x000e640008000a00 */
[----:B-1----:R-:W-:-:S04]  /*00c0*/  UISETP.NE.U32.AND UP0, UPT, UR4, URZ, UPT ;  /* 0x000000ff0400728c */ /* 0x002fc8000bf05070 */
[----:B------:R-:W-:-:S09]  /*00d0*/  UISETP.NE.AND.EX UP0, UPT, UR5, URZ, UPT, UP0 ;  /* 0x000000ff0500728c */ /* 0x000fd2000bf05300 */
[----:B------:R-:W-:Y:S05]  /*00e0*/  BRA.U !UP0, `(.L_x_1) ;  /* 0x0000000108147547 */ /* 0x000fea000b800000 */
[----:B------:R-:W1:Y:S01]  /*00f0*/  LDC.64 R26, c[0x0][0x888] ;  /* 0x00022200ff1a7b82 */ /* 0x000e620000000a00 */
[----:B------:R-:W1:Y:S02]  /*0100*/  LDCU.64 UR4, c[0x0][0x358] ;  /* 0x00006b00ff0477ac */ /* 0x000e640008000a00 */
[----:B-1----:R1:W5:Y:S01]  /*0110*/  LDG.E R26, desc[UR4][R26.64] ;  /* 0x000000041a1a7981 */ /* 0x002362000c1e1900 */
[----:B------:R-:W-:Y:S01]  /*0120*/  HFMA2 R45, -RZ, RZ, 0, 5.9604644775390625e-08 ;  /* 0x00000001ff2d7431 */ /* 0x000fe200000001ff */
[----:B------:R-:W-:Y:S05]  /*0130*/  BRA `(.L_x_0) ;  /* 0x00000000000c7947 */ /* 0x000fea0003800000 */
.L_x_1:
[----:B------:R-:W1:Y:S01]  /*0140*/  LDCU UR4, c[0x0][0x880] ;  /* 0x00011000ff0477ac */ /* 0x000e620008000800 */
[----:B------:R-:W-:Y:S01]  /*0150*/  HFMA2 R45, -RZ, RZ, 0, 5.9604644775390625e-08 ;  /* 0x00000001ff2d7431 */ /* 0x000fe200000001ff */
[----:B-1----:R-:W-:-:S07]  /*0160*/  MOV R26, UR4 ;  /* 0x00000004001a7c02 */ /* 0x002fce0008000f00 */
.L_x_0:
[----:B------:R-:W2:Y:S02]  /*0170*/  LDCU.64 UR4, c[0x0][0x8b0] ;  /* 0x00011600ff0477ac */ /* 0x000ea40008000a00 */
[----:B--2---:R-:W-:-:S04]  /*0180*/  UISETP.NE.U32.AND UP0, UPT, UR4, URZ, UPT ;  /* 0x000000ff0400728c */ /* 0x004fc8000bf05070 */
[----:B------:R-:W-:-:S09]  /*0190*/  UISETP.NE.AND.EX UP0, UPT, UR5, URZ, UPT, UP0 ;  /* 0x000000ff0500728c */ /* 0x000fd2000bf05300 */
[----:B------:R-:W-:Y:S05]  /*01a0*/  BRA.U UP0, `(.L_x_2) ;  /* 0x0000000100287547 */ /* 0x000fea000b800000 */
[----:B------:R-:W2:Y:S02]  /*01b0*/  LDCU.64 UR4, c[0x0][0x8a8] ;  /* 0x00011500ff0477ac */ /* 0x000ea40008000a00 */
[----:B--2---:R-:W-:-:S04]  /*01c0*/  UISETP.NE.U32.AND UP0, UPT, UR4, URZ, UPT ;  /* 0x000000ff0400728c */ /* 0x004fc8000bf05070 */
[----:B------:R-:W-:-:S09]  /*01d0*/  UISETP.NE.AND.EX UP0, UPT, UR5, URZ, UPT, UP0 ;  /* 0x000000ff0500728c */ /* 0x000fd2000bf05300 */
[----:B------:R-:W-:Y:S05]  /*01e0*/  BRA.U !UP0, `(.L_x_3) ;  /* 0x0000000108107547 */ /* 0x000fea000b800000 */
[----:B------:R-:W2:Y:S01]  /*01f0*/  LDC.64 R24, c[0x0][0x8a8] ;  /* 0x00022a00ff187b82 */ /* 0x000ea20000000a00 */
[----:B------:R-:W2:Y:S02]  /*0200*/  LDCU.64 UR4, c[0x0][0x358] ;  /* 0x00006b00ff0477ac */ /* 0x000ea40008000a00 */
[----:B--2---:R2:W5:Y:S01]  /*0210*/  LDG.E R24, desc[UR4][R24.64] ;  /* 0x0000000418187981 */ /* 0x004562000c1e1900 */
[----:B------:R-:W-:Y:S05]  /*0220*/  BRA `(.L_x_2) ;  /* 0x0000000000087947 */ /* 0x000fea0003800000 */
.L_x_3:
[----:B------:R-:W2:Y:S02]  /*0230*/  LDCU UR4, c[0x0][0x8a0] ;  /* 0x00011400ff0477ac */ /* 0x000ea40008000800 */
[----:B--2---:R-:W-:Y:S02]  /*0240*/  MOV R24, UR4 ;  /* 0x0000000400187c02 */ /* 0x004fe40008000f00 */
.L_x_2:
[----:B------:R-:W-:Y:S01]  /*0250*/  IMAD.U32 R0, RZ, RZ, UR18 ;  /* 0x00000012ff007e24 */ /* 0x000fe2000f8e00ff */
[----:B------:R-:W-:Y:S04]  /*0260*/  BSSY.RECONVERGENT B0, `(.L_x_4) ;  /* 0x000000c000007945 */ /* 0x000fe80003800200 */
[C---:B------:R-:W-:Y:S02]  /*0270*/  ISETP.NE.OR P1, PT, R0.reuse, 0x1, !P3 ;  /* 0x000000010000780c */ /* 0x040fe40005f25670 */
[----:B------:R-:W-:-:S11]  /*0280*/  ISETP.NE.OR P0, PT, R0, 0x3, !P3 ;  /* 0x000000030000780c */ /* 0x000fd60005f05670 */
[----:B------:R-:W-:Y:S05]  /*0290*/  @P1 BRA `(.L_x_5) ;  /* 0x0000000000201947 */ /* 0x000fea0003800000 */
[----:B------:R-:W3:Y:S02]  /*02a0*/  LDCU.64 UR4, c[0x0][0x348] ;  /* 0x00006900ff0477ac */ /* 0x000ee40008000a00 */
[----:B---3--:R-:W-:Y:S02]  /*02b0*/  UIADD3 UR6, UP1, UPT, UR4, 0x80, URZ ;  /* 0x0000008004067890 */ /* 0x008fe4000ff3e0ff */
[----:B------:R-:W-:Y:S02]  /*02c0*/  UIADD3 UR4, UP0, UPT, UR4, 0x180, URZ ;  /* 0x0000018004047890 */ /* 0x000fe4000ff1e0ff */
[----:B------:R-:W-:Y:S02]  /*02d0*/  UIADD3.X UR7, UPT, UPT, URZ, UR5, URZ, UP1, !UPT ;  /* 0x00000005ff077290 */ /* 0x000fe40008ffe4ff */
[----:B------:R-:W-:-:S07]  /*02e0*/  UIADD3.X UR5, UPT, UPT, URZ, UR5, URZ, UP0, !UPT ;  /* 0x00000005ff057290 */ /* 0x000fce00087fe4ff */
[----:B------:R3:W-:Y:S02]  /*02f0*/  UTMACCTL.PF [UR6] ;  /* 0x00000000060079b9 */ /* 0x0007e40008040000 */
[----:B------:R3:W-:Y:S02]  /*0300*/  UTMACCTL.PF [UR4] ;  /* 0x00000000040079b9 */ /* 0x0007e40008040000 */
[----:B---3--:R-:W-:Y:S01]  /*0310*/  NOP ;  /* 0x0000000000007918 */ /* 0x008fe20000000000 */
.L_x_5:
[----:B------:R-:W-:Y:S05]  /*0320*/  BSYNC.RECONVERGENT B0 ;  /* 0x0000000000007941 */ /* 0x000fea0003800200 */
.L_x_4:
[----:B------:R-:W-:Y:S04]  /*0330*/  BSSY.RECONVERGENT B0, `(.L_x_6) ;  /* 0x000000a000007945 */ /* 0x000fe80003800200 */
        /* <DEDUP_REMOVED lines=9> */
.L_x_7:
[----:B------:R-:W-:Y:S05]  /*03d0*/  BSYNC.RECONVERGENT B0 ;  /* 0x0000000000007941 */ /* 0x000fea0003800200 */
.L_x_6:
[----:B------:R-:W3:Y:S01]  /*03e0*/  LDCU.64 UR4, c[0x0][0x888] ;  /* 0x00011100ff0477ac */ /* 0x000ee20008000a00 */
[----:B------:R-:W-:Y:S02]  /*03f0*/  UISETP.EQ.U32.AND UP2, UPT, UR8, URZ, UPT ;  /* 0x000000ff0800728c */ /* 0x000fe4000bf42070 */
[----:B------:R-:W-:Y:S02]  /*0400*/  UPLOP3.LUT UP3, UPT, UPT, UPT, UPT, 0x80, 0x8 ;  /* 0x000000000008789c */ /* 0x000fe40003f6f070 */
[----:B---3--:R-:W-:-:S04]  /*0410*/  UISETP.NE.U32.AND UP0, UPT, UR4, URZ, UPT ;  /* 0x000000ff0400728c */ /* 0x008fc8000bf05070 */
[----:B------:R-:W-:-:S04]  /*0420*/  UISETP.NE.AND.EX UP1, UPT, UR5, URZ, UPT, UP0 ;  /* 0x000000ff0500728c */ /* 0x000fc8000bf25300 */
[----:B------:R-:W-:-:S04]  /*0430*/  UISETP.EQ.OR.EX UP4, UPT, UR9, URZ, !UP1, UP2 ;  /* 0x000000ff0900728c */ /* 0x000fc8000cf82720 */
[----:B------:R-:W-:-:S06]  /*0440*/  UP2UR UR4, UPR, URZ, 0x10 ;  /* 0x00000010ff047883 */ /* 0x000fcc0008000000 */
[----:B------:R-:W-:Y:S01]  /*0450*/  MOV R49, UR4 ;  /* 0x0000000400317c02 */ /* 0x000fe20008000f00 */
[----:B------:R-:W-:Y:S06]  /*0460*/  BRA.U !UP4, `(.L_x_8) ;  /* 0x000000010c207547 */ /* 0x000fec000b800000 */
[----:B------:R-:W-:Y:S01]  /*0470*/  UISETP.NE.U32.AND UP2, UPT, UR8, URZ, UPT ;  /* 0x000000ff0800728c */ /* 0x000fe2000bf45070 */
[----:B-----5:R-:W-:Y:S01]  /*0480*/  FSETP.NEU.AND P0, PT, R26, RZ, PT ;  /* 0x000000ff1a00720b */ /* 0x020fe20003f0d000 */
[----:B------:R-:W-:Y:S02]  /*0490*/  USEL UR4, URZ, 0xffffffff, UP1 ;  /* 0xffffffffff047887 */ /* 0x000fe40008800000 */
[----:B------:R-:W-:-:S10]  /*04a0*/  UISETP.NE.AND.EX UP2, UPT, UR9, URZ, UPT, UP2 ;  /* 0x000000ff0900728c */ /* 0x000fd4000bf45320 */
[----:B------:R-:W-:Y:S01]  /*04b0*/  VOTEU.ANY UP0, P0 ;  /* 0x0000000000ff7886 */ /* 0x000fe20000000100 */
[----:B------:R-:W-:-:S04]  /*04c0*/  @!UP2 USEL UR4, URZ, 0xffffffff, UP0 ;  /* 0xffffffffff04a887 */ /* 0x000fc80008000000 */
[----:B------:R-:W-:-:S04]  /*04d0*/  ULOP3.LUT UR4, UR4, 0x1, URZ, 0xc0, !UPT ;  /* 0x0000000104047892 */ /* 0x000fc8000f8ec0ff */
[----:B------:R-:W-:-:S11]  /*04e0*/  UISETP.NE.U32.AND UP3, UPT, UR4, 0x1, UPT ;  /* 0x000000010400788c */ /* 0x000fd6000bf65070 */
.L_x_8:
[----:B------:R-:W3:Y:S01]  /*04f0*/  SHFL.IDX PT, R2, R46, RZ, 0x1f ;  /* 0x00001fff2e027589 */ /* 0x000ee200000e0000 */
[----:B------:R-:W-:Y:S01]  /*0500*/  UISETP.NE.AND UP5, UPT, UR18, 0x2, UPT ;  /* 0x000000021200788c */ /* 0x000fe2000bfa5270 */
[----:B---3--:R-:W-:-:S13]  /*0510*/  ISETP.NE.AND P0, PT, R2, RZ, PT ;  /* 0x000000ff0200720c */ /* 0x008fda0003f05270 */
[----:B------:R-:W-:Y:S05]  /*0520*/  @P0 BRA `(.L_x_9) ;  /* 0x0000000000500947 */ /* 0x000fea0003800000 */
[----:B------:R-:W3:Y:S01]  /*0530*/  S2UR UR4, SR_CgaCtaId ;  /* 0x00000000000479c3 */ /* 0x000ee20000008800 */
[----:B------:R-:W-:Y:S01]  /*0540*/  UMOV UR5, 0x400 ;  /* 0x0000040000057882 */ /* 0x000fe20000000000 */
[----:B------:R-:W-:Y:S01]  /*0550*/  UMOV UR8, 0x1 ;  /* 0x0000000100087882 */ /* 0x000fe20000000000 */
[----:B------:R-:W-:Y:S01]  /*0560*/  UMOV UR6, 0x2 ;  /* 0x0000000200067882 */ /* 0x000fe20000000000 */
[----:B------:R-:W-:-:S04]  /*0570*/  UIADD3 UR8, UPT, UPT, -UR8, 0x100000, URZ ;  /* 0x0010000008087890 */ /* 0x000fc8000fffe1ff */
[----:B------:R-:W-:Y:S02]  /*0580*/  USHF.L.U32 UR9, UR8, 0xb, URZ ;  /* 0x0000000b08097899 */ /* 0x000fe400080006ff */
[----:B------:R-:W-:Y:S02]  /*0590*/  USHF.L.U32 UR8, UR8, 0x1, URZ ;  /* 0x0000000108087899 */ /* 0x000fe400080006ff */
[----:B------:R-:W-:-:S04]  /*05a0*/  UIADD3 UR6, UPT, UPT, -UR6, 0x100000, URZ ;  /* 0x0010000006067890 */ /* 0x000fc8000fffe1ff */
[----:B------:R-:W-:Y:S02]  /*05b0*/  USHF.L.U32 UR7, UR6, 0xb, URZ ;  /* 0x0000000b06077899 */ /* 0x000fe400080006ff */
[----:B------:R-:W-:Y:S01]  /*05c0*/  USHF.L.U32 UR6, UR6, 0x1, URZ ;  /* 0x0000000106067899 */ /* 0x000fe200080006ff */
[----:B------:R-:W-:Y:S01]  /*05d0*/  ELECT P0, URZ, PT ;  /* 0x0000000000ff782f */ /* 0x000fe20003800000 */
[----:B---3--:R-:W-:Y:S01]  /*05e0*/  ULEA UR4, UR4, UR5, 0x18 ;  /* 0x0000000504047291 */ /* 0x008fe2000f8ec0ff */
[----:B------:R-:W3:Y:S11]  /*05f0*/  FENCE.VIEW.ASYNC.S ;  /* 0x00000000000073c6 */ /* 0x000ef60000000000 */
[----:B---3--:R3:W4:Y:S01]  /*0600*/  SYNCS.EXCH.64 URZ, [UR4], UR8 ;  /* 0x0000000804ff75b2 */ /* 0x0087220008000100 */
[----:B------:R3:W1:Y:S01]  /*0610*/  SYNCS.EXCH.64 URZ, [UR4+0x18], UR6 ;  /* 0x0000180604ff75b2 */ /* 0x0006620008000100 */
[----:B------:R3:W1:Y:S01]  /*0620*/  SYNCS.EXCH.64 URZ, [UR4+0x8], UR8 ;  /* 0x0000080804ff75b2 */ /* 0x0006620008000100 */
[----:B------:R3:W1:Y:S01]  /*0630*/  SYNCS.EXCH.64 URZ, [UR4+0x20], UR6 ;  /* 0x0000200604ff75b2 */ /* 0x0006620008000100 */
[----:B------:R3:W1:Y:S01]  /*0640*/  SYNCS.EXCH.64 URZ, [UR4+0x10], UR8 ;  /* 0x0000100804ff75b2 */ /* 0x0006620008000100 */
[----:B------:R3:W1:Y:S01]  /*0650*/  SYNCS.EXCH.64 URZ, [UR4+0x28], UR6 ;  /* 0x0000280604ff75b2 */ /* 0x0006620008000100 */
[----:B------:R-:W-:Y:S01]  /*0660*/  NOP ;  /* 0x0000000000007918 */ /* 0x000fe20000000000 */
.L_x_9:
[----:B------:R-:W2:Y:S01]  /*0670*/  SHFL.IDX PT, R2, R46, RZ, 0x1f ;  /* 0x00001fff2e027589 */ /* 0x000ea200000e0000 */
[----:B------:R-:W-:Y:S01]  /*0680*/  NOP ;  /* 0x0000000000007918 */ /* 0x000fe20000000000 */
[----:B--2---:R-:W-:-:S13]  /*0690*/  ISETP.NE.AND P0, PT, R2, 0x1, PT ;  /* 0x000000010200780c */ /* 0x004fda0003f05270 */
[----:B------:R-:W-:Y:S05]  /*06a0*/  @P0 BRA `(.L_x_10) ;  /* 0x0000000000500947 */ /* 0x000fea0003800000 */
[----:B---3--:R-:W2:Y:S01]  /*06b0*/  S2UR UR4, SR_CgaCtaId ;  /* 0x00000000000479c3 */ /* 0x008ea20000008800 */
        /* <DEDUP_REMOVED lines=10> */
[----:B--2---:R-:W-:Y:S01]  /*0760*/  ULEA UR4, UR4, UR5, 0x18 ;  /* 0x0000000504047291 */ /* 0x004fe2000f8ec0ff */
[----:B------:R-:W2:Y:S11]  /*0770*/  FENCE.VIEW.ASYNC.S ;  /* 0x00000000000073c6 */ /* 0x000eb60000000000 */
[----:B--2---:R2:W3:Y:S01]  /*0780*/  SYNCS.EXCH.64 URZ, [UR4+0x30], UR8 ;  /* 0x0000300804ff75b2 */ /* 0x0044e20008000100 */
[----:B------:R2:W1:Y:S01]  /*0790*/  SYNCS.EXCH.64 URZ, [UR4+0x48], UR6 ;  /* 0x0000480604ff75b2 */ /* 0x0004620008000100 */
[----:B------:R2:W1:Y:S01]  /*07a0*/  SYNCS.EXCH.64 URZ, [UR4+0x38], UR8 ;  /* 0x0000380804ff75b2 */ /* 0x0004620008000100 */
[----:B------:R2:W1:Y:S01]  /*07b0*/  SYNCS.EXCH.64 URZ, [UR4+0x50], UR6 ;  /* 0x0000500604ff75b2 */ /* 0x0004620008000100 */
[----:B------:R2:W1:Y:S01]  /*07c0*/  SYNCS.EXCH.64 URZ, [UR4+0x40], UR8 ;  /* 0x0000400804ff75b2 */ /* 0x0004620008000100 */
[----:B------:R2:W1:Y:S01]  /*07d0*/  SYNCS.EXCH.64 URZ, [UR4+0x58], UR6 ;  /* 0x0000580604ff75b2 */ /* 0x0004620008000100 */
[----:B------:R-:W-:Y:S01]  /*07e0*/  NOP ;  /* 0x0000000000007918 */ /* 0x000fe20000000000 */
.L_x_10:
[----:B------:R-:W4:Y:S01]  /*07f0*/  SHFL.IDX PT, R2, R46, RZ, 0x1f ;  /* 0x00001fff2e027589 */ /* 0x000f2200000e0000 */
[----:B------:R-:W-:Y:S01]  /*0800*/  NOP ;  /* 0x0000000000007918 */ /* 0x000fe20000000000 */
[----:B----4-:R-:W-:-:S13]  /*0810*/  ISETP.NE.AND P0, PT, R2, 0x3, PT ;  /* 0x000000030200780c */ /* 0x010fda0003f05270 */
[----:B------:R-:W-:Y:S05]  /*0820*/  @P0 BRA `(.L_x_11) ;  /* 0x0000000000300947 */ /* 0x000fea0003800000 */
[----:B--23--:R-:W2:Y:S01]  /*0830*/  S2UR UR4, SR_CgaCtaId ;  /* 0x00000000000479c3 */ /* 0x00cea20000008800 */
[----:B------:R-:W-:Y:S01]  /*0840*/  UMOV UR6, 0x400 ;  /* 0x0000040000067882 */ /* 0x000fe20000000000 */
[----:B------:R-:W-:Y:S01]  /*0850*/  UMOV UR5, 0x20 ;  /* 0x0000002000057882 */ /* 0x000fe20000000000 */
[----:B------:R-:W-:Y:S01]  /*0860*/  ELECT P0, URZ, PT ;  /* 0x0000000000ff782f */ /* 0x000fe20003800000 */
[----:B--2---:R-:W-:Y:S02]  /*0870*/  ULEA UR6, UR4, UR6, 0x18 ;  /* 0x0000000604067291 */ /* 0x004fe4000f8ec0ff */
[----:B------:R-:W-:-:S04]  /*0880*/  UIADD3 UR4, UPT, UPT, -UR5, 0x100000, URZ ;  /* 0x0010000005047890 */ /* 0x000fc8000fffe1ff */
[----:B------:R-:W-:Y:S02]  /*0890*/  USHF.L.U32 UR5, UR4, 0xb, URZ ;  /* 0x0000000b04057899 */ /* 0x000fe400080006ff */
[----:B------:R-:W-:Y:S01]  /*08a0*/  USHF.L.U32 UR4, UR4, 0x1, URZ ;  /* 0x0000000104047899 */ /* 0x000fe200080006ff */
[----:B------:R-:W2:Y:S11]  /*08b0*/  FENCE.VIEW.ASYNC.S ;  /* 0x00000000000073c6 */ /* 0x000eb60000000000 */
[----:B--2---:R4:W2:Y:S01]  /*08c0*/  SYNCS.EXCH.64 URZ, [UR6+0x60], UR4 ;  /* 0x0000600406ff75b2 */ /* 0x0048a20008000100 */
[----:B------:R4:W3:Y:S02]  /*08d0*/  SYNCS.EXCH.64 URZ, [UR6+0x68], UR4 ;  /* 0x0000680406ff75b2 */ /* 0x0008e40008000100 */
[----:B----4-:R-:W-:Y:S01]  /*08e0*/  NOP ;  /* 0x0000000000007918 */ /* 0x010fe20000000000 */
.L_x_11:
[----:B------:R-:W4:Y:S01]  /*08f0*/  SHFL.IDX PT, R2, R46, RZ, 0x1f ;  /* 0x00001fff2e027589 */ /* 0x000f2200000e0000 */
[----:B------:R-:W-:Y:S01]  /*0900*/  NOP ;  /* 0x0000000000007918 */ /* 0x000fe20000000000 */
[----:B----4-:R-:W-:-:S13]  /*0910*/  ISETP.NE.AND P0, PT, R2, 0x4, PT ;  /* 0x000000040200780c */ /* 0x010fda0003f05270 */
[----:B------:R-:W-:Y:S05]  /*0920*/  @P0 BRA `(.L_x_12) ;  /* 0x00000000004c0947 */ /* 0x000fea0003800000 */
[----:B--23--:R-:W2:Y:S01]  /*0930*/  S2UR UR6, SR_CgaCtaId ;  /* 0x00000000000679c3 */ /* 0x00cea20000008800 */
[----:B------:R-:W-:Y:S01]  /*0940*/  UMOV UR4, 0x1e0 ;  /* 0x000001e000047882 */ /* 0x000fe20000000000 */
[----:B------:R-:W-:Y:S01]  /*0950*/  UMOV UR5, 0x400 ;  /* 0x0000040000057882 */ /* 0x000fe20000000000 */
[----:B------:R-:W-:Y:S01]  /*0960*/  USEL UR4, UR4, 0x1a0, UP3 ;  /* 0x000001a004047887 */ /* 0x000fe20009800000 */
[----:B------:R-:W-:Y:S01]  /*0970*/  UMOV UR8, 0x1 ;  /* 0x0000000100087882 */ /* 0x000fe20000000000 */
[----:B------:R-:W-:Y:S01]  /*0980*/  ELECT P0, URZ, PT ;  /* 0x0000000000ff782f */ /* 0x000fe20003800000 */
[----:B------:R-:W-:-:S04]  /*0990*/  UIADD3 UR8, UPT, UPT, -UR8, 0x100000, URZ ;  /* 0x0010000008087890 */ /* 0x000fc8000fffe1ff */
[----:B------:R-:W-:Y:S02]  /*09a0*/  USHF.L.U32 UR9, UR8, 0xb, URZ ;  /* 0x0000000b08097899 */ /* 0x000fe400080006ff */
[----:B------:R-:W-:Y:S02]  /*09b0*/  USHF.L.U32 UR8, UR8, 0x1, URZ ;  /* 0x0000000108087899 */ /* 0x000fe400080006ff */
[----:B--2---:R-:W-:Y:S02]  /*09c0*/  ULEA UR6, UR6, UR5, 0x18 ;  /* 0x0000000506067291 */ /* 0x004fe4000f8ec0ff */
[----:B------:R-:W-:-:S04]  /*09d0*/  UIADD3 UR4, UPT, UPT, -UR4, 0x100000, URZ ;  /* 0x0010000004047890 */ /* 0x000fc8000fffe1ff */
[----:B------:R-:W-:Y:S02]  /*09e0*/  USHF.L.U32 UR5, UR4, 0xb, URZ ;  /* 0x0000000b04057899 */ /* 0x000fe400080006ff */
[----:B------:R-:W-:Y:S01]  /*09f0*/  USHF.L.U32 UR4, UR4, 0x1, URZ ;  /* 0x0000000104047899 */ /* 0x000fe200080006ff */
[----:B------:R-:W2:Y:S03]  /*0a00*/  FENCE.VIEW.ASYNC.S ;  /* 0x00000000000073c6 */ /* 0x000ea60000000000 */
[----:B--2---:R4:W2:Y:S08]  /*0a10*/  SYNCS.EXCH.64 URZ, [UR6+0x70], UR8 ;  /* 0x0000700806ff75b2 */ /* 0x0048b00008000100 */
[----:B------:R4:W3:Y:S01]  /*0a20*/  SYNCS.EXCH.64 URZ, [UR6+0x80], UR4 ;  /* 0x0000800406ff75b2 */ /* 0x0008e20008000100 */
[----:B------:R4:W1:Y:S01]  /*0a30*/  SYNCS.EXCH.64 URZ, [UR6+0x78], UR8 ;  /* 0x0000780806ff75b2 */ /* 0x0008620008000100 */
[----:B------:R4:W1:Y:S02]  /*0a40*/  SYNCS.EXCH.64 URZ, [UR6+0x88], UR4 ;  /* 0x0000880406ff75b2 */ /* 0x0008640008000100 */
[----:B----4-:R-:W-:Y:S01]  /*0a50*/  NOP ;  /* 0x0000000000007918 */ /* 0x010fe20000000000 */
.L_x_12:
[----:B------:R-:W4:Y:S01]  /*0a60*/  SHFL.IDX PT, R2, R46, RZ, 0x1f ;  /* 0x00001fff2e027589 */ /* 0x000f2200000e0000 */
[----:B------:R-:W-:Y:S01]  /*0a70*/  NOP ;  /* 0x0000000000007918 */ /* 0x000fe20000000000 */
[----:B----4-:R-:W-:-:S13]  /*0a80*/  ISETP.NE.AND P0, PT, R2, 0x5, PT ;  /* 0x000000050200780c */ /* 0x010fda0003f05270 */
[----:B------:R-:W-:Y:S05]  /*0a90*/  @P0 BRA `(.L_x_13) ;  /* 0x0000000000580947 */ /* 0x000fea0003800000 */
[----:B--23--:R-:W2:Y:S01]  /*0aa0*/  S2UR UR4, SR_CgaCtaId ;  /* 0x00000000000479c3 */ /* 0x00cea20000008800 */
        /* <DEDUP_REMOVED lines=12> */
[----:B--2---:R4:W2:Y:S01]  /*0b70*/  SYNCS.EXCH.64 URZ, [UR4+0x90], UR8 ;  /* 0x0000900804ff75b2 */ /* 0x0048a20008000100 */
[----:B------:R4:W3:Y:S01]  /*0b80*/  SYNCS.EXCH.64 URZ, [UR4+0xb0], UR6 ;  /* 0x0000b00604ff75b2 */ /* 0x0008e20008000100 */
[----:B------:R4:W1:Y:S01]  /*0b90*/  SYNCS.EXCH.64 URZ, [UR4+0x98], UR8 ;  /* 0x0000980804ff75b2 */ /* 0x0008620008000100 */
[----:B------:R4:W1:Y:S01]  /*0ba0*/  SYNCS.EXCH.64 URZ, [UR4+0xb8], UR6 ;  /* 0x0000b80604ff75b2 */ /* 0x0008620008000100 */
[----:B------:R4:W1:Y:S01]  /*0bb0*/  SYNCS.EXCH.64 URZ, [UR4+0xa0], UR8 ;  /* 0x0000a00804ff75b2 */ /* 0x0008620008000100 */
[----:B------:R4:W1:Y:S01]  /*0bc0*/  SYNCS.EXCH.64 URZ, [UR4+0xc0], UR6 ;  /* 0x0000c00604ff75b2 */ /* 0x0008620008000100 */
[----:B------:R4:W1:Y:S01]  /*0bd0*/  SYNCS.EXCH.64 URZ, [UR4+0xa8], UR8 ;  /* 0x0000a80804ff75b2 */ /* 0x0008620008000100 */
[----:B------:R4:W1:Y:S02]  /*0be0*/  SYNCS.EXCH.64 URZ, [UR4+0xc8], UR6 ;  /* 0x0000c80604ff75b2 */ /* 0x0008640008000100 */
[----:B----4-:R-:W-:Y:S01]  /*0bf0*/  NOP ;  /* 0x0000000000007918 */ /* 0x010fe20000000000 */
.L_x_13:
[----:B------:R-:W4:Y:S01]  /*0c00*/  SHFL.IDX PT, R2, R46, RZ, 0x1f ;  /* 0x00001fff2e027589 */ /* 0x000f2200000e0000 */
[----:B------:R-:W1:Y:S01]  /*0c10*/  S2UR UR54, SR_CgaCtaId ;  /* 0x00000000003679c3 */ /* 0x000e620000008800 */
[----:B------:R-:W-:Y:S01]  /*0c20*/  NOP ;  /* 0x0000000000007918 */ /* 0x000fe20000000000 */
[----:B----4-:R-:W-:-:S13]  /*0c30*/  ISETP.NE.AND P0, PT, R2, 0x3, PT ;  /* 0x000000030200780c */ /* 0x010fda0003f05270 */
[----:B-1----:R-:W-:Y:S05]  /*0c40*/  @P0 BRA `(.L_x_14) ;  /* 0x0000000000340947 */ /* 0x002fea0003800000 */
[----:B--23--:R-:W-:Y:S01]  /*0c50*/  UMOV UR4, 0x400 ;  /* 0x0000040000047882 */ /* 0x00cfe20000000000 */
[----:B------:R-:W-:Y:S01]  /*0c60*/  UMOV UR6, 0x20 ;  /* 0x0000002000067882 */ /* 0x000fe20000000000 */
[----:B------:R-:W-:Y:S02]  /*0c70*/  ULEA UR4, UR54, UR4, 0x18 ;  /* 0x0000000436047291 */ /* 0x000fe4000f8ec0ff */
[----:B------:R-:W-:-:S04]  /*0c80*/  UIADD3 UR6, UPT, UPT, -UR6, 0x100000, URZ ;  /* 0x0010000006067890 */ /* 0x000fc8000fffe1ff */
[----:B------:R-:W-:Y:S02]  /*0c90*/  USHF.L.U32 UR7, UR6, 0xb, URZ ;  /* 0x0000000b06077899 */ /* 0x000fe400080006ff */
[----:B------:R-:W-:Y:S01]  /*0ca0*/  USHF.L.U32 UR6, UR6, 0x1, URZ ;  /* 0x0000000106067899 */ /* 0x000fe200080006ff */
[----:B------:R-:W-:Y:S01]  /*0cb0*/  ELECT P0, URZ, PT ;  /* 0x0000000000ff782f */ /* 0x000fe20003800000 */
[----:B------:R-:W1:Y:S10]  /*0cc0*/  FENCE.VIEW.ASYNC.S ;  /* 0x00000000000073c6 */ /* 0x000e740000000000 */
[----:B-1----:R1:W4:Y:S01]  /*0cd0*/  SYNCS.EXCH.64 URZ, [UR4+0xd0], UR6 ;  /* 0x0000d00604ff75b2 */ /* 0x0023220008000100 */
[----:B------:R1:W2:Y:S01]  /*0ce0*/  SYNCS.EXCH.64 URZ, [UR4+0xe0], UR6 ;  /* 0x0000e00604ff75b2 */ /* 0x0002a20008000100 */
[----:B------:R1:W3:Y:S01]  /*0cf0*/  SYNCS.EXCH.64 URZ, [UR4+0xd8], UR6 ;  /* 0x0000d80604ff75b2 */ /* 0x0002e20008000100 */
[----:B------:R1:W1:Y:S01]  /*0d00*/  SYNCS.EXCH.64 URZ, [UR4+0xe8], UR6 ;  /* 0x0000e80604ff75b2 */ /* 0x0002620008000100 */
[----:B------:R-:W-:Y:S01]  /*0d10*/  NOP ;  /* 0x0000000000007918 */ /* 0x000fe20000000000 */
.L_x_14:
[----:B-123--:R-:W1:Y:S01]  /*0d20*/  LDCU UR4, c[0x0][0x36c] ;  /* 0x00006d80ff0477ac */ /* 0x00ee620008000800 */
[----:B------:R-:W-:Y:S01]  /*0d30*/  ISETP.NE.OR P3, PT, R0, 0x2, !P3 ;  /* 0x000000020000780c */ /* 0x000fe20005f65670 */
[----:B------:R-:W-:Y:S01]  /*0d40*/  NOP ;  /* 0x0000000000007918 */ /* 0x000fe20000000000 */
[----:B------:R-:W-:Y:S01]  /*0d50*/  LOP3.LUT R0, R55, 0x1f, RZ, 0xc0, !PT ;  /* 0x0000001f37007812 */ /* 0x000fe200078ec0ff */
[----:B------:R-:W-:Y:S02]  /*0d60*/  UISETP.NE.AND UP4, UPT, UR18, URZ, UPT ;  /* 0x000000ff1200728c */ /* 0x000fe4000bf85270 */
[----:B-1----:R-:W-:-:S09]  /*0d70*/  UISETP.EQ.U32.AND UP6, UPT, UR4, 0x1, UPT ;  /* 0x000000010400788c */ /* 0x002fd2000bfc2070 */
[----:B------:R-:W-:Y:S05]  /*0d80*/  BRA.U !UP6, `(.L_x_15) ;  /* 0x000000010e087547 */ /* 0x000fea000b800000 */
[----:B----4-:R-:W-:Y:S01]  /*0d90*/  UCGABAR_ARV ;  /* 0x00000000000079c7 */ /* 0x010fe20008000000 */
[----:B------:R-:W-:Y:S05]  /*0da0*/  BRA `(.L_x_16) ;  /* 0x0000000000047947 */ /* 0x000fea0003800000 */
.L_x_15:
[----:B----4-:R-:W-:Y:S01]  /*0db0*/  NOP ;  /* 0x0000000000007918 */ /* 0x010fe20000000000 */
.L_x_16:
[----:B------:R-:W1:Y:S01]  /*0dc0*/  S2UR UR26, SR_CTAID.X ;  /* 0x00000000001a79c3 */ /* 0x000e620000002500 */
[----:B------:R-:W-:-:S05]  /*0dd0*/  CS2R.32 R48, SR_CgaSize ;  /* 0x0000000000307805 */ /* 0x000fca0000008a00 */
[----:B------:R-:W-:-:S05]  /*0de0*/  IMAD R48, R48, -0xa0, RZ ;  /* 0xffffff6030307824 */ /* 0x000fca00078e02ff */
[----:B------:R-:W-:-:S14]  /*0df0*/  R2UR UR5, R48 ;  /* 0x00000000300572ca */ /* 0x000fdc00000e0000 */
[----:B------:R-:W2:Y:S01]  /*0e00*/  LDCU UR5, c[0x0][UR5+0x2b0] ;  /* 0x00005600050577ac */ /* 0x000ea20008000800 */
[----:B------:R-:W-:-:S05]  /*0e10*/  CS2R.32 R48, SR_CgaSize ;  /* 0x0000000000307805 */ /* 0x000fca0000008a00 */
[----:B------:R-:W-:-:S05]  /*0e20*/  IMAD R48, R48, -0xa0, RZ ;  /* 0xffffff6030307824 */ /* 0x000fca00078e02ff */
[----:B------:R-:W-:-:S14]  /*0e30*/  R2UR UR4, R48 ;  /* 0x00000000300472ca */ /* 0x000fdc00000e0000 */
[----:B------:R-:W3:Y:S01]  /*0e40*/  LDCU UR4, c[0x0][UR4+0x2b4] ;  /* 0x00005680040477ac */ /* 0x000ee20008000800 */
[----:B------:R-:W4:Y:S01]  /*0e50*/  S2UR UR30, SR_CTAID.Y ;  /* 0x00000000001e79c3 */ /* 0x000f220000002600 */
[----:B------:R-:W-:-:S05]  /*0e60*/  CS2R.32 R48, SR_CgaSize ;  /* 0x0000000000307805 */ /* 0x000fca0000008a00 */
[----:B------:R-:W-:-:S05]  /*0e70*/  IMAD R48, R48, -0xa0, RZ ;  /* 0xffffff6030307824 */ /* 0x000fca00078e02ff */
[----:B------:R-:W-:-:S14]  /*0e80*/  R2UR UR6, R48 ;  /* 0x00000000300672ca */ /* 0x000fdc00000e0000 */
[----:B------:R-:W3:Y:S01]  /*0e90*/  LDCU UR6, c[0x0][UR6+0x2a0] ;  /* 0x00005400060677ac */ /* 0x000ee20008000800 */
[----:B------:R-:W-:-:S05]  /*0ea0*/  CS2R.32 R48, SR_CgaSize ;  /* 0x0000000000307805 */ /* 0x000fca0000008a00 */
[----:B------:R-:W-:-:S05]  /*0eb0*/  IMAD R48, R48, -0xa0, RZ ;  /* 0xffffff6030307824 */ /* 0x000fca00078e02ff */
[----:B------:R-:W-:-:S14]  /*0ec0*/  R2UR UR7, R48 ;  /* 0x00000000300772ca */ /* 0x000fdc00000e0000 */
[----:B------:R-:W3:Y:S01]  /*0ed0*/  LDCU UR7, c[0x0][UR7+0x2a4] ;  /* 0x00005480070777ac */ /* 0x000ee20008000800 */
[----:B------:R-:W-:Y:S01]  /*0ee0*/  USHF.L.U32 UR24, UR54, 0xb, URZ ;  /* 0x0000000b36187899 */ /* 0x000fe200080006ff */
[----:B------:R-:W3:Y:S01]  /*0ef0*/  LDCU UR19, c[0x0][0xb24] ;  /* 0x00016480ff1377ac */ /* 0x000ee20008000800 */
[----:B------:R-:W3:Y:S01]  /*0f00*/  LDCU UR42, c[0x0][0xb24] ;  /* 0x00016480ff2a77ac */ /* 0x000ee20008000800 */
[----:B-1----:R-:W-:Y:S01]  /*0f10*/  I2FP.F32.U32 R3, UR26 ;  /* 0x0000001a00037c45 */ /* 0x002fe20008201000 */
[----:B------:R-:W1:Y:S04]  /*0f20*/  LDCU UR22, c[0x0][0xb30] ;  /* 0x00016600ff1677ac */ /* 0x000e680008000800 */
[----:B--2---:R-:W-:Y:S01]  /*0f30*/  FMUL R3, R3, UR5 ;  /* 0x0000000503037c20 */ /* 0x004fe20008400000 */
[----:B------:R-:W-:Y:S01]  /*0f40*/  ULOP3.LUT UR24, UR24, 0x800, URZ, 0xc0, !UPT ;  /* 0x0000080018187892 */ /* 0x000fe2000f8ec0ff */
[----:B----4-:R-:W-:-:S04]  /*0f50*/  I2FP.F32.U32 R2, UR30 ;  /* 0x0000001e00027c45 */ /* 0x010fc80008201000 */
[----:B------:R-:W2:Y:S01]  /*0f60*/  F2I.U32.TRUNC.NTZ R3, R3 ;  /* 0x0000000300037305 */ /* 0x000ea2000020f000 */
[----:B---3--:R-:W-:-:S07]  /*0f70*/  FMUL R2, R2, UR4 ;  /* 0x0000000402027c20 */ /* 0x008fce0008400000 */
[----:B------:R-:W3:Y:S01]  /*0f80*/  F2I.U32.TRUNC.NTZ R2, R2 ;  /* 0x0000000200027305 */ /* 0x000ee2000020f000 */
[----:B--2---:R-:W-:Y:S02]  /*0f90*/  R2UR UR5, R3 ;  /* 0x00000000030572ca */ /* 0x004fe400000e0000 */
[----:B---3--:R-:W-:Y:S02]  /*0fa0*/  R2UR UR4, R2 ;  /* 0x00000000020472ca */ /* 0x008fe400000e0000 */
[----:B------:R-:W-:-:S09]  /*0fb0*/  PRMT R2, RZ, 0x7610, R2 ;  /* 0x00007610ff027816 */ /* 0x000fd20000000002 */
[----:B------:R-:W-:-:S04]  /*0fc0*/  UIADD3 UR5, UPT, UPT, -UR5, URZ, URZ ;  /* 0x000000ff05057290 */ /* 0x000fc8000fffe1ff */
[----:B------:R-:W-:Y:S02]  /*0fd0*/  UIMAD UR5, UR6, UR5, UR26 ;  /* 0x00000005060572a4 */ /* 0x000fe4000f8e021a */
[----:B------:R-:W-:-:S04]  /*0fe0*/  UIADD3 UR4, UPT, UPT, -UR4, URZ, URZ ;  /* 0x000000ff04047290 */ /* 0x000fc8000fffe1ff */
[----:B------:R-:W-:Y:S01]  /*0ff0*/  IMAD.U32 R48, RZ, RZ, UR5 ;  /* 0x00000005ff307e24 */ /* 0x000fe2000f8e00ff */
[----:B------:R-:W-:-:S06]  /*1000*/  UIMAD UR4, UR7, UR4, UR30 ;  /* 0x00000004070472a4 */ /* 0x000fcc000f8e021e */
[----:B------:R-:W-:Y:S01]  /*1010*/  IMAD.U32 R47, RZ, RZ, UR4 ;  /* 0x00000004ff2f7e24 */ /* 0x000fe2000f8e00ff */
[----:B-1----:R-:W-:Y:S06]  /*1020*/  BRA.U UP4, `(.L_x_17) ;  /* 0x00000001042c7547 */ /* 0x002fec000b800000 */
[----:B------:R-:W-:Y:S02]  /*1030*/  R2UR UR4, R47 ;  /* 0x000000002f0472ca */ /* 0x000fe400000e0000 */
[----:B------:R-:W-:-:S11]  /*1040*/  R2UR UR6, R48 ;  /* 0x00000000300672ca */ /* 0x000fd600000e0000 */
[----:B------:R-:W-:-:S04]  /*1050*/  UISETP.NE.AND UP0, UPT, UR4, URZ, UPT ;  /* 0x000000ff0400728c */ /* 0x000fc8000bf05270 */
[----:B------:R-:W-:-:S04]  /*1060*/  UISETP.EQ.OR UP0, UPT, UR6, URZ, !UP0 ;  /* 0x000000ff0600728c */ /* 0x000fc8000c702670 */
[----:B------:R-:W-:Y:S02]  /*1070*/  USEL UR5, URZ, 0x1, !UP0 ;  /* 0x00000001ff057887 */ /* 0x000fe4000c000000 */
[----:B------:R-:W-:-:S04]  /*1080*/  UISETP.NE.AND UP0, UPT, UR4, URZ, UPT ;  /* 0x000000ff0400728c */ /* 0x000fc8000bf05270 */
[----:B------:R-:W-:Y:S02]  /*1090*/  USEL UR4, URZ, 0x2, UP0 ;  /* 0x00000002ff047887 */ /* 0x000fe40008000000 */
[----:B------:R-:W-:-:S04]  /*10a0*/  UISETP.NE.AND UP0, UPT, UR6, 0x1, UPT ;  /* 0x000000010600788c */ /* 0x000fc8000bf05270 */
[----:B------:R-:W-:-:S04]  /*10b0*/  USEL UR4, UR4, 0x2, UP0 ;  /* 0x0000000204047887 */ /* 0x000fc80008000000 */
[----:B------:R-:W-:-:S06]  /*10c0*/  UIADD3 UR4, UPT, UPT, UR5, UR4, URZ ;  /* 0x0000000405047290 */ /* 0x000fcc000fffe0ff */
[----:B------:R-:W-:-:S07]  /*10d0*/  IMAD.U32 R2, RZ, RZ, UR4 ;  /* 0x00000004ff027e24 */ /* 0x000fce000f8e00ff */
.L_x_17:
[----:B------:R-:W1:Y:S01]  /*10e0*/  S2UR UR36, SR_CTAID.Z ;  /* 0x00000000002479c3 */ /* 0x000e620000002700 */
[----:B------:R-:W-:-:S09]  /*10f0*/  UISETP.GE.AND UP0, UPT, UR19, 0x1, UPT ;  /* 0x000000011300788c */ /* 0x000fd2000bf06270 */
[----:B------:R-:W-:Y:S05]  /*1100*/  BRA.U !UP0, `(.L_x_18) ;  /* 0x0000000108d07547 */ /* 0x000fea000b800000 */
[----:B------:R-:W2:Y:S01]  /*1110*/  LDCU UR20, c[0x0][0xb0c] ;  /* 0x00016180ff1477ac */ /* 0x000ea20008000800 */
[----:B------:R-:W3:Y:S01]  /*1120*/  LDCU.128 UR12, c[0x0][0xb10] ;  /* 0x00016200ff0c77ac */ /* 0x000ee20008000c00 */
[----:B------:R-:W4:Y:S01]  /*1130*/  LDCU UR6, c[0x0][0x370] ;  /* 0x00006e00ff0677ac */ /* 0x000f220008000800 */
[----:B------:R-:W1:Y:S01]  /*1140*/  LDCU UR7, c[0x0][0x374] ;  /* 0x00006e80ff0777ac */ /* 0x000e620008000800 */
[----:B------:R-:W1:Y:S01]  /*1150*/  LDCU UR21, c[0x0][0xb20] ;  /* 0x00016400ff1577ac */ /* 0x000e620008000800 */
[----:B--2---:R-:W-:Y:S02]  /*1160*/  UISETP.NE.AND UP0, UPT, UR20, 0x1, UPT ;  /* 0x000000011400788c */ /* 0x004fe4000bf05270 */
[----:B---3--:R-:W-:Y:S01]  /*1170*/  UIMAD.WIDE.U32 UR4, UR26, UR12, URZ ;  /* 0x0000000c1a0472a5 */ /* 0x008fe2000f8e00ff */
[----:B------:R-:W2:Y:S01]  /*1180*/  LDCU.64 UR8, c[0x0][0xb28] ;  /* 0x00016500ff0877ac */ /* 0x000ea20008000a00 */
[----:B----4-:R-:W-:Y:S02]  /*1190*/  UIMAD.WIDE.U32 UR10, UR6, UR12, URZ ;  /* 0x0000000c060a72a5 */ /* 0x010fe4000f8e00ff */
[----:B------:R-:W-:-:S02]  /*11a0*/  USHF.R.U32.HI UR5, URZ, UR13, UR5 ;  /* 0x0000000dff057299 */ /* 0x000fc40008011605 */
[----:B------:R-:W-:Y:S02]  /*11b0*/  UISETP.NE.AND UP2, UPT, UR19, 0x1, UPT ;  /* 0x000000011300788c */ /* 0x000fe4000bf45270 */
[----:B------:R-:W-:Y:S01]  /*11c0*/  USEL UR5, UR26, UR5, !UP0 ;  /* 0x000000051a057287 */ /* 0x000fe2000c000000 */
[----:B------:R-:W-:Y:S01]  /*11d0*/  UMOV UR10, UR11 ;  /* 0x0000000b000a7c82 */ /* 0x000fe20008000000 */
[----:B------:R-:W-:Y:S02]  /*11e0*/  UIMAD.WIDE.U32 UR16, UR30, UR15, URZ ;  /* 0x0000000f1e1072a5 */ /* 0x000fe4000f8e00ff */
[----:B------:R-:W-:Y:S02]  /*11f0*/  @UP0 USHF.R.U32.HI UR6, URZ, UR13, UR10 ;  /* 0x0000000dff060299 */ /* 0x000fe4000801160a */
[----:B------:R-:W-:Y:S02]  /*1200*/  UISETP.NE.AND UP0, UPT, UR14, 0x1, UPT ;  /* 0x000000010e00788c */ /* 0x000fe4000bf05270 */
[----:B-1----:R-:W-:-:S02]  /*1210*/  UIMAD.WIDE.U32 UR10, UR7, UR15, URZ ;  /* 0x0000000f070a72a5 */ /* 0x002fc4000f8e00ff */
[----:B--2---:R-:W-:Y:S01]  /*1220*/  UIMAD.WIDE.U32 UR12, UR6, UR8, URZ ;  /* 0x00000008060c72a5 */ /* 0x004fe2000f8e00ff */
[----:B------:R-:W-:Y:S02]  /*1230*/  UMOV UR4, UR17 ;  /* 0x0000001100047c82 */ /* 0x000fe40008000000 */
[----:B------:R-:W-:Y:S02]  /*1240*/  USHF.R.U32.HI UR4, URZ, UR21, UR4 ;  /* 0x00000015ff047299 */ /* 0x000fe40008011604 */
[----:B------:R-:W-:Y:S02]  /*1250*/  UMOV UR10, UR11 ;  /* 0x0000000b000a7c82 */ /* 0x000fe40008000000 */
[----:B------:R-:W-:Y:S01]  /*1260*/  UMOV UR12, UR13 ;  /* 0x0000000d000c7c82 */ /* 0x000fe20008000000 */
[----:B------:R-:W-:Y:S02]  /*1270*/  @UP0 USHF.R.U32.HI UR7, URZ, UR21, UR10 ;  /* 0x00000015ff070299 */ /* 0x000fe4000801160a */
[----:B------:R-:W-:-:S02]  /*1280*/  USEL UR4, UR30, UR4, !UP0 ;  /* 0x000000041e047287 */ /* 0x000fc4000c000000 */
[----:B------:R-:W-:Y:S02]  /*1290*/  UIMAD.WIDE.U32 UR10, UR7, UR8, URZ ;  /* 0x00000008070a72a5 */ /* 0x000fe4000f8e00ff */
[----:B------:R-:W-:Y:S02]  /*12a0*/  @UP2 USHF.R.U32.HI UR6, URZ, UR9, UR12 ;  /* 0x00000009ff062299 */ /* 0x000fe4000801160c */
[----:B------:R-:W-:-:S03]  /*12b0*/  UIMAD.WIDE.U32 UR12, UR4, UR8, URZ ;  /* 0x00000008040c72a5 */ /* 0x000fc6000f8e00ff */
[----:B------:R-:W-:Y:S02]  /*12c0*/  UMOV UR10, UR11 ;  /* 0x0000000b000a7c82 */ /* 0x000fe40008000000 */
[----:B------:R-:W-:Y:S02]  /*12d0*/  @UP2 USHF.R.U32.HI UR7, URZ, UR9, UR10 ;  /* 0x00000009ff072299 */ /* 0x000fe4000801160a */
[----:B------:R-:W-:Y:S02]  /*12e0*/  UIMAD UR10, UR6, UR19, URZ ;  /* 0x00000013060a72a4 */ /* 0x000fe4000f8e02ff */
[----:B------:R-:W-:-:S04]  /*12f0*/  UIMAD UR7, UR7, UR19, URZ ;  /* 0x00000013070772a4 */ /* 0x000fc8000f8e02ff */
[----:B------:R-:W-:-:S03]  /*1300*/  UISETP.GE.AND UP0, UPT, UR4, UR7, UPT ;  /* 0x000000070400728c */ /* 0x000fc6000bf06270 */
[----:B------:R-:W-:Y:S01]  /*1310*/  UMOV UR7, UR13 ;  /* 0x0000000d00077c82 */ /* 0x000fe20008000000 */
[----:B------:R-:W-:Y:S02]  /*1320*/  UISETP.GE.OR UP0, UPT, UR5, UR10, UP0 ;  /* 0x0000000a0500728c */ /* 0x000fe40008706670 */
[----:B------:R-:W-:Y:S02]  /*1330*/  UIMAD.WIDE.U32 UR10, UR5, UR8, URZ ;  /* 0x00000008050a72a5 */ /* 0x000fe4000f8e00ff */
[----:B------:R-:W-:Y:S02]  /*1340*/  USHF.R.U32.HI UR7, URZ, UR9, UR7 ;  /* 0x00000009ff077299 */ /* 0x000fe40008011607 */
[----:B------:R-:W-:Y:S02]  /*1350*/  UIADD3 UR10, UPT, UPT, -UR4, URZ, URZ ;  /* 0x000000ff040a7290 */ /* 0x000fe4000fffe1ff */
[----:B------:R-:W-:Y:S02]  /*1360*/  USEL UR7, UR4, UR7, !UP2 ;  /* 0x0000000704077287 */ /* 0x000fe4000d000000 */
[----:B------:R-:W-:Y:S01]  /*1370*/  UIMAD UR10, UR14, UR10, UR30 ;  /* 0x0000000a0e0a72a4 */ /* 0x000fe2000f8e021e */
[----:B------:R-:W-:Y:S01]  /*1380*/  @!UP0 UMOV UR8, UR11 ;  /* 0x0000000b00088c82 */ /* 0x000fe20008000000 */
[----:B------:R-:W-:-:S02]  /*1390*/  UIADD3 UR11, UPT, UPT, -UR5, URZ, URZ ;  /* 0x000000ff050b7290 */ /* 0x000fc4000fffe1ff */
[----:B------:R-:W-:Y:S02]  /*13a0*/  @!UP0 USHF.R.U32.HI UR8, URZ, UR9, UR8 ;  /* 0x00000009ff088299 */ /* 0x000fe40008011608 */
[----:B------:R-:W-:Y:S02]  /*13b0*/  UIADD3 UR9, UPT, UPT, -UR7, URZ, URZ ;  /* 0x000000ff07097290 */ /* 0x000fe4000fffe1ff */
[----:B------:R-:W-:Y:S02]  /*13c0*/  @!UP0 USEL UR8, UR5, UR8, !UP2 ;  /* 0x0000000805088287 */ /* 0x000fe4000d000000 */
[----:B------:R-:W-:Y:S02]  /*13d0*/  UIMAD UR9, UR19, UR9, UR4 ;  /* 0x00000009130972a4 */ /* 0x000fe4000f8e0204 */
[----:B------:R-:W-:Y:S02]  /*13e0*/  @!UP0 UIADD3 UR7, UPT, UPT, UR7, -UR8, URZ ;  /* 0x8000000807078290 */ /* 0x000fe4000fffe0ff */
[----:B------:R-:W-:-:S02]  /*13f0*/  @!UP0 UIMAD UR6, UR9, UR6, UR8 ;  /* 0x00000006090682a4 */ /* 0x000fc4000f8e0208 */
[----:B------:R-:W-:Y:S02]  /*1400*/  @!UP0 UIMAD UR4, UR7, UR19, UR5 ;  /* 0x00000013070482a4 */ /* 0x000fe4000f8e0205 */
[----:B------:R-:W-:Y:S02]  /*1410*/  UIMAD UR26, UR20, UR11, UR26 ;  /* 0x0000000b141a72a4 */ /* 0x000fe4000f8e021a */
[----:B------:R-:W-:Y:S01]  /*1420*/  UIMAD UR30, UR4, UR14, UR10 ;  /* 0x0000000e041e72a4 */ /* 0x000fe2000f8e020a */
[----:B------:R-:W-:Y:S02]  /*1430*/  @!UP0 UMOV UR5, UR6 ;  /* 0x0000000600058c82 */ /* 0x000fe40008000000 */
[----:B------:R-:W-:-:S12]  /*1440*/  UIMAD UR26, UR5, UR20, UR26 ;  /* 0x00000014051a72a4 */ /* 0x000fd8000f8e021a */
.L_x_18:
[----:B------:R-:W-:-:S09]  /*1450*/  UISETP.NE.AND UP0, UPT, UR22, 0x1, UPT ;  /* 0x000000011600788c */ /* 0x000fd2000bf05270 */
[----:B------:R-:W-:Y:S05]  /*1460*/  BRA.U UP0, `(.L_x_19) ;  /* 0x0000000100407547 */ /* 0x000fea000b800000 */
[----:B------:R-:W2:Y:S01]  /*1470*/  LDCU.128 UR8, c[0x0][0xb10] ;  /* 0x00016200ff0877ac */ /* 0x000ea20008000c00 */
[----:B------:R-:W3:Y:S01]  /*1480*/  LDCU UR12, c[0x0][0xb0c] ;  /* 0x00016180ff0c77ac */ /* 0x000ee20008000800 */
[----:B------:R-:W4:Y:S01]  /*1490*/  LDCU UR13, c[0x0][0xb20] ;  /* 0x00016400ff0d77ac */ /* 0x000f220008000800 */
[----:B--2---:R-:W-:Y:S02]  /*14a0*/  UIMAD.WIDE.U32 UR4, UR26, UR8, URZ ;  /* 0x000000081a0472a5 */ /* 0x004fe4000f8e00ff */
[----:B------:R-:W-:Y:S02]  /*14b0*/  UIMAD.WIDE.U32 UR6, UR30, UR11, URZ ;  /* 0x0000000b1e0672a5 */ /* 0x000fe4000f8e00ff */
[----:B---3--:R-:W-:Y:S02]  /*14c0*/  UISETP.NE.AND UP0, UPT, UR12, 0x1, UPT ;  /* 0x000000010c00788c */ /* 0x008fe4000bf05270 */
[----:B------:R-:W-:-:S03]  /*14d0*/  USHF.R.U32.HI UR5, URZ, UR9, UR5 ;  /* 0x00000009ff057299 */ /* 0x000fc60008011605 */
[----:B------:R-:W-:Y:S01]  /*14e0*/  UMOV UR4, UR7 ;  /* 0x0000000700047c82 */ /* 0x000fe20008000000 */
[----:B------:R-:W-:Y:S02]  /*14f0*/  USEL UR5, UR26, UR5, !UP0 ;  /* 0x000000051a057287 */ /* 0x000fe4000c000000 */
[----:B------:R-:W-:Y:S02]  /*1500*/  UISETP.NE.AND UP0, UPT, UR10, 0x1, UPT ;  /* 0x000000010a00788c */ /* 0x000fe4000bf05270 */
[----:B----4-:R-:W-:-:S04]  /*1510*/  USHF.R.U32.HI UR4, URZ, UR13, UR4 ;  /* 0x0000000dff047299 */ /* 0x010fc80008011604 */
[----:B------:R-:W-:-:S04]  /*1520*/  USEL UR4, UR30, UR4, !UP0 ;  /* 0x000000041e047287 */ /* 0x000fc8000c000000 */
[----:B------:R-:W-:Y:S02]  /*1530*/  UIADD3 UR6, UPT, UPT, UR5, -UR4, URZ ;  /* 0x8000000405067290 */ /* 0x000fe4000fffe0ff */
[----:B------:R-:W-:Y:S02]  /*1540*/  UIADD3 UR4, UPT, UPT, -UR5, UR4, URZ ;  /* 0x0000000405047290 */ /* 0x000fe4000fffe1ff */
[----:B------:R-:W-:Y:S02]  /*1550*/  UIMAD UR30, UR6, UR10, UR30 ;  /* 0x0000000a061e72a4 */ /* 0x000fe4000f8e021e */
[----:B------:R-:W-:-:S12]  /*1560*/  UIMAD UR26, UR4, UR12, UR26 ;  /* 0x0000000c041a72a4 */ /* 0x000fd8000f8e021a */
.L_x_19:
[----:B------:R-:W-:Y:S01]  /*1570*/  UISETP.NE.AND UP0, UPT, UR18, 0x2, UPT ;  /* 0x000000021200788c */ /* 0x000fe2000bf05270 */
[----:B------:R-:W-:Y:S09]  /*1580*/  BRA.U !UP6, `(.L_x_20) ;  /* 0x000000010e0c7547 */ /* 0x000ff2000b800000 */
[----:B------:R-:W-:Y:S01]  /*1590*/  UCGABAR_WAIT ;  /* 0x0000000000007dc7 */ /* 0x000fe20008000000 */
[----:B------:R-:W-:Y:S01]  /*15a0*/  CCTL.IVALL ;  /* 0x00000000ff00798f */ /* 0x000fe20002000000 */
[----:B------:R-:W-:Y:S05]  /*15b0*/  BRA `(.L_x_21) ;  /* 0x0000000000047947 */ /* 0x000fea0003800000 */
.L_x_20:
[----:B------:R-:W-:Y:S06]  /*15c0*/  BAR.SYNC.DEFER_BLOCKING 0x0 ;  /* 0x0000000000007b1d */ /* 0x000fec0000010000 */
.L_x_21:
[----:B------:R-:W-:Y:S05]  /*15d0*/  BRA.U UP0, `(.L_x_22) ;  /* 0x0000001100ac7547 */ /* 0x000fea000b800000 */
[----:B------:R-:W2:Y:S01]  /*15e0*/  LDCU UR6, c[0x0][0x38c] ;  /* 0x00007180ff0677ac */ /* 0x000ea20008000800 */
[----:B------:R-:W-:Y:S01]  /*15f0*/  PLOP3.LUT P1, PT, PT, PT, UP3, 0x80, 0x8 ;  /* 0x000000000008781c */ /* 0x000fe20003f2f038 */
[----:B------:R-:W-:Y:S01]  /*1600*/  IMAD.MOV.U32 R12, RZ, RZ, 0x1 ;  /* 0x00000001ff0c7424 */ /* 0x000fe200078e00ff */
[----:B------:R-:W-:Y:S01]  /*1610*/  ISETP.EQ.OR P2, PT, R0, RZ, P3 ;  /* 0x000000ff0000720c */ /* 0x000fe20001f42670 */
[----:B------:R-:W-:Y:S01]  /*1620*/  UISETP.NE.AND UP1, UPT, UR18, URZ, UPT ;  /* 0x000000ff1200728c */ /* 0x000fe2000bf25270 */
[----:B------:R-:W-:Y:S01]  /*1630*/  PLOP3.LUT P1, PT, P1, PT, PT, 0x8, 0x80 ;  /* 0x000000000080781c */ /* 0x000fe20000f2e170 */
[----:B------:R-:W-:Y:S01]  /*1640*/  USEL UR25, URZ, 0x1, UP5 ;  /* 0x00000001ff197887 */ /* 0x000fe2000a800000 */
[----:B------:R-:W-:Y:S01]  /*1650*/  CS2R R10, SRZ ;  /* 0x00000000000a7805 */ /* 0x000fe2000001ff00 */
[----:B------:R-:W-:Y:S01]  /*1660*/  IMAD.MOV.U32 R9, RZ, RZ, RZ ;  /* 0x000000ffff097224 */ /* 0x000fe200078e00ff */
[----:B------:R-:W3:Y:S01]  /*1670*/  LDCU UR39, c[0x0][0x370] ;  /* 0x00006e00ff2777ac */ /* 0x000ee20008000800 */
[----:B------:R-:W-:Y:S01]  /*1680*/  IMAD.MOV.U32 R8, RZ, RZ, 0x1 ;  /* 0x00000001ff087424 */ /* 0x000fe200078e00ff */
[----:B------:R-:W4:Y:S01]  /*1690*/  LDCU.64 UR28, c[0x0][0x348] ;  /* 0x00006900ff1c77ac */ /* 0x000f220008000a00 */
[----:B------:R-:W-:-:S02]  /*16a0*/  USHF.R.U32.HI UR44, URZ, 0x6, UR24 ;  /* 0x00000006ff2c7899 */ /* 0x000fc40008011618 */
[----:B--2---:R-:W-:Y:S02]  /*16b0*/  UIADD3 UR5, UPT, UPT, UR6, 0x3f, URZ ;  /* 0x0000003f06057890 */ /* 0x004fe4000fffe0ff */
[----:B------:R-:W-:Y:S02]  /*16c0*/  UIADD3 UR45, UPT, UPT, UR6, 0x7e, URZ ;  /* 0x0000007e062d7890 */ /* 0x000fe4000fffe0ff */
[----:B------:R-:W-:Y:S01]  /*16d0*/  USHF.R.S32.HI UR4, URZ, 0x1f, UR5 ;  /* 0x0000001fff047899 */ /* 0x000fe20008011405 */
[----:B------:R-:W2:Y:S03]  /*16e0*/  LDCU UR38, c[0x0][0x374] ;  /* 0x00006e80ff2677ac */ /* 0x000ea60008000800 */
[----:B------:R-:W-:Y:S02]  /*16f0*/  ULEA.HI UR4, UR4, UR5, URZ, 0x6 ;  /* 0x0000000504047291 */ /* 0x000fe4000f8f30ff */
[----:B------:R-:W-:-:S02]  /*1700*/  USEL UR25, UR25, 0x2, UP1 ;  /* 0x0000000219197887 */ /* 0x000fc40008800000 */
[----:B------:R-:W-:Y:S02]  /*1710*/  USHF.R.S32.HI UR41, URZ, 0x6, UR4 ;  /* 0x00000006ff297899 */ /* 0x000fe40008011404 */
[----:B------:R-:W-:Y:S02]  /*1720*/  UIADD3 UR4, UPT, UPT, UR6, -0x1, URZ ;  /* 0xffffffff06047890 */ /* 0x000fe4000fffe0ff */
[----:B------:R-:W-:Y:S02]  /*1730*/  UISETP.LT.U32.AND UP0, UPT, UR41, 0x3, UPT ;  /* 0x000000032900788c */ /* 0x000fe4000bf01070 */
[----:B------:R-:W-:Y:S02]  /*1740*/  UISETP.GE.U32.AND UP2, UPT, UR4, -0x7f, UPT ;  /* 0xffffff810400788c */ /* 0x000fe4000bf46070 */
[----:B------:R-:W-:Y:S01]  /*1750*/  USEL UR40, UR41, 0x3, UP0 ;  /* 0x0000000329287887 */ /* 0x000fe20008000000 */
[----:B------:R-:W-:-:S03]  /*1760*/  UMOV UR5, URZ ;  /* 0x000000ff00057c82 */ /* 0x000fc60008000000 */
[----:B------:R-:W-:Y:S02]  /*1770*/  UIADD3 UR21, UPT, UPT, UR40, -0x1, URZ ;  /* 0xffffffff28157890 */ /* 0x000fe4000fffe0ff */
[----:B------:R-:W-:-:S03]  /*1780*/  UIADD3 UR43, UPT, UPT, UR41, -UR40, URZ ;  /* 0x80000028292b7290 */ /* 0x000fc6000fffe0ff */
[----:B------:R-:W-:-:S04]  /*1790*/  @UP2 UIADD3 UR21, UPT, UPT, UR40, URZ, URZ ;  /* 0x000000ff28152290 */ /* 0x000fc8000fffe0ff */
[----:B--234-:R-:W-:-:S12]  /*17a0*/  UIADD3 UR21, UPT, UPT, UR21, 0x1, URZ ;  /* 0x0000000115157890 */ /* 0x01cfd8000fffe0ff */
.L_x_42:
[----:B------:R-:W-:Y:S01]  /*17b0*/  UISETP.NE.AND UP0, UPT, UR54, URZ, UPT ;  /* 0x000000ff3600728c */ /* 0x000fe2000bf05270 */
[----:B------:R-:W2:Y:S08]  /*17c0*/  S2UR UR54, SR_CgaCtaId ;  /* 0x00000000003679c3 */ /* 0x000eb00000008800 */
[----:B------:R-:W-:Y:S05]  /*17d0*/  BRA.U UP0, `(.L_x_23) ;  /* 0x0000000100347547 */ /* 0x000fea000b800000 */
[----:B------:R-:W3:Y:S01]  /*17e0*/  S2R R0, SR_CgaCtaId ;  /* 0x0000000000007919 */ /* 0x000ee20000008800 */
[----:B------:R-:W-:-:S04]  /*17f0*/  MOV R2, 0x400 ;  /* 0x0000040000027802 */ /* 0x000fc80000000f00 */
[----:B---3--:R-:W-:Y:S02]  /*1800*/  LEA R0, R0, R2, 0x18 ;  /* 0x0000000200007211 */ /* 0x008fe400078ec0ff */
[----:B------:R-:W-:-:S03]  /*1810*/  SHF.L.U32 R2, R8, 0x1f, RZ ;  /* 0x0000001f08027819 */ /* 0x000fc600000006ff */
[----:B------:R-:W-:-:S04]  /*1820*/  IMAD R0, R9, 0x8, R0 ;  /* 0x0000000809007824 */ /* 0x000fc800078e0200 */
[----:B------:R-:W3:Y:S02]  /*1830*/  SYNCS.PHASECHK.TRANS64.TRYWAIT P0, [R0+URZ+0xe0], R2 ;  /* 0x0000e002000075a7 */ /* 0x000ee400080011ff */
[----:B---3--:R-:W-:Y:S05]  /*1840*/  @!P0 BRA `(.L_x_24) ;  /* 0x0000005c00308947 */ /* 0x008fea0003800000 */
.L_x_121:
[----:B------:R-:W-:Y:S01]  /*1850*/  VIADD R9, R9, 0x1 ;  /* 0x0000000109097836 */ /* 0x000fe20000000000 */
[----:B------:R3:W-:Y:S04]  /*1860*/  SYNCS.ARRIVE.TRANS64.A1T0 RZ, [R0+URZ+0xd0], RZ ;  /* 0x0000d0ff00ff79a7 */ /* 0x0007e800081000ff */
[----:B------:R-:W-:-:S04]  /*1870*/  ISETP.NE.AND P0, PT, R9, 0x2, PT ;  /* 0x000000020900780c */ /* 0x000fc80003f05270 */
[----:B------:R-:W-:Y:S02]  /*1880*/  SEL R9, R9, RZ, P0 ;  /* 0x000000ff09097207 */ /* 0x000fe40000000000 */
[----:B---3--:R-:W-:-:S04]  /*1890*/  SEL R0, RZ, 0x1, P0 ;  /* 0x00000001ff007807 */ /* 0x008fc80000000000 */
[----:B------:R-:W-:-:S07]  /*18a0*/  LOP3.LUT R8, R8, R0, RZ, 0x3c, !PT ;  /* 0x0000000008087212 */ /* 0x000fce00078e3cff */
.L_x_23:
[----:B------:R-:W-:Y:S01]  /*18b0*/  UMOV UR6, 0x400 ;  /* 0x0000040000067882 */ /* 0x000fe20000000000 */
[----:B------:R-:W-:Y:S01]  /*18c0*/  SHF.L.U32 R0, R12, 0x1f, RZ ;  /* 0x0000001f0c007819 */ /* 0x000fe200000006ff */
[----:B--2---:R-:W-:Y:S02]  /*18d0*/  ULEA UR6, UR54, UR6, 0x18 ;  /* 0x0000000636067291 */ /* 0x004fe4000f8ec0ff */
[----:B------:R-:W-:Y:S02]  /*18e0*/  UISETP.GE.U32.AND UP0, UPT, UR45, 0x7f, UPT ;  /* 0x0000007f2d00788c */ /* 0x000fe4000bf06070 */
[----:B------:R-:W-:Y:S02]  /*18f0*/  ULEA UR4, UR5, UR6, 0x3 ;  /* 0x0000000605047291 */ /* 0x000fe4000f8e18ff */
[----:B------:R-:W-:Y:S02]  /*1900*/  USHF.L.U32 UR35, UR26, 0x6, URZ ;  /* 0x000000061a237899 */ /* 0x000fe400080006ff */
[----:B------:R-:W-:Y:S01]  /*1910*/  ULEA UR11, UR30, UR44, 0x6 ;  /* 0x0000002c1e0b7291 */ /* 0x000fe2000f8e30ff */
[----:B------:R-:W-:-:S04]  /*1920*/  UMOV UR13, URZ ;  /* 0x000000ff000d7c82 */ /* 0x000fc80008000000 */
[----:B------:R2:W3:Y:S01]  /*1930*/  SYNCS.PHASECHK.TRANS64.TRYWAIT P0, [UR4+0x18], R0 ;  /* 0x00001800ff0075a7 */ /* 0x0004e20008001104 */
[----:B------:R-:W-:Y:S06]  /*1940*/  BRA.U !UP0, `(.L_x_25) ;  /* 0x0000000108c07547 */ /* 0x000fec000b800000 */
[----:B------:R-:W-:Y:S01]  /*1950*/  UMOV UR7, URZ ;  /* 0x000000ff00077c82 */ /* 0x000fe20008000000 */
[----:B------:R-:W-:-:S05]  /*1960*/  UMOV UR4, UR5 ;  /* 0x0000000500047c82 */ /* 0x000fca0008000000 */
.L_x_31:
[----:B------:R-:W-:Y:S01]  /*1970*/  ULEA UR33, UR4, UR6, 0x3 ;  /* 0x0000000604217291 */ /* 0x000fe2000f8e18ff */
[----:B---3--:R-:W-:Y:S01]  /*1980*/  @!P3 MOV R2, 0x4000 ;  /* 0x000040000002b802 */ /* 0x008fe20000000f00 */
[----:B-1-34-:R-:W-:Y:S10]  /*1990*/  @P0 BRA `(.L_x_26) ;  /* 0x00000000000c0947 */ /* 0x01aff40003800000 */
[----:B------:R-:W-:-:S04]  /*19a0*/  SHF.L.U32 R3, R12, 0x1f, RZ ;  /* 0x0000001f0c037819 */ /* 0x000fc800000006ff */
[----:B------:R-:W3:Y:S02]  /*19b0*/  SYNCS.PHASECHK.TRANS64.TRYWAIT P0, [UR33+0x18], R3 ;  /* 0x00001803ff0075a7 */ /* 0x000ee40008001121 */
[----:B---3--:R-:W-:Y:S05]  /*19c0*/  @!P0 BRA `(.L_x_27) ;  /* 0x0000005800e48947 */ /* 0x008fea0003800000 */
.L_x_26:
[----:B------:R3:W-:Y:S01]  /*19d0*/  @!P3 SYNCS.ARRIVE.TRANS64 RZ, [UR33], R2 ;  /* 0x00000002ffffb9a7 */ /* 0x0007e20008000021 */
[----:B------:R-:W-:-:S04]  /*19e0*/  ULOP3.LUT UR5, UR25, 0x2, URZ, 0xfc, !UPT ;  /* 0x0000000219057892 */ /* 0x000fc8000f8efcff */
[----:B------:R-:W-:-:S09]  /*19f0*/  UISETP.NE.AND UP0, UPT, UR5, 0x2, UPT ;  /* 0x000000020500788c */ /* 0x000fd2000bf05270 */
[----:B------:R-:W-:Y:S05]  /*1a00*/  BRA.U UP0, `(.L_x_28) ;  /* 0x0000000100047547 */ /* 0x000fea000b800000 */
[----:B-1----:R-:W-:Y:S05]  /*1a10*/  BPT.TRAP 0x1 ;  /* 0x000000040000795c */ /* 0x002fea0000300000 */
.L_x_28:
[----:B------:R-:W-:Y:S04]  /*1a20*/  BSSY.RECONVERGENT B0, `(.L_x_29) ;  /* 0x0000003000007945 */ /* 0x000fe80003800200 */
[----:B------:R-:W-:Y:S05]  /*1a30*/  @P2 BRA `(.L_x_30) ;  /* 0x0000000000042947 */ /* 0x000fea0003800000 */
[----:B-1----:R-:W-:Y:S05]  /*1a40*/  BPT.TRAP 0x1 ;  /* 0x000000040000795c */ /* 0x002fea0000300000 */
.L_x_30:
[----:B-1----:R-:W-:Y:S05]  /*1a50*/  BSYNC.RECONVERGENT B0 ;  /* 0x0000000000007941 */ /* 0x002fea0003800200 */
.L_x_29:
[----:B------:R-:W-:Y:S02]  /*1a60*/  UIADD3 UR5, UPT, UPT, UR4, 0x1, URZ ;  /* 0x0000000104057890 */ /* 0x000fe4000fffe0ff */
[----:B------:R-:W-:Y:S02]  /*1a70*/  ULEA UR32, UR4, UR6, 0xd ;  /* 0x0000000604207291 */ /* 0x000fe4000f8e68ff */
[----:B------:R-:W-:Y:S02]  /*1a80*/  UISETP.NE.AND UP0, UPT, UR5, 0x3, UPT ;  /* 0x000000030500788c */ /* 0x000fe4000bf05270 */
[----:B------:R-:W-:Y:S02]  /*1a90*/  USHF.L.U32 UR34, UR7, 0x6, URZ ;  /* 0x0000000607227899 */ /* 0x000fe400080006ff */
[----:B------:R-:W-:Y:S02]  /*1aa0*/  USEL UR9, URZ, 0x1, UP0 ;  /* 0x00000001ff097887 */ /* 0x000fe40008000000 */
[----:B------:R-:W-:-:S02]  /*1ab0*/  USEL UR5, UR5, URZ, UP0 ;  /* 0x000000ff05057287 */ /* 0x000fc40008000000 */
[----:B------:R-:W-:Y:S02]  /*1ac0*/  UIADD3 UR14, UP0, UPT, UR28, 0x180, URZ ;  /* 0x000001801c0e7890 */ /* 0x000fe4000ff1e0ff */
[----:B------:R-:W-:Y:S01]  /*1ad0*/  ULEA UR8, UR5, UR6, 0x3 ;  /* 0x0000000605087291 */ /* 0x000fe2000f8e18ff */
[----:B------:R-:W-:Y:S01]  /*1ae0*/  LOP3.LUT R12, R12, UR9, RZ, 0x3c, !PT ;  /* 0x000000090c0c7c12 */ /* 0x000fe2000f8e3cff */
[----:B------:R-:W-:Y:S02]  /*1af0*/  ULEA UR4, UR4, UR24, 0xc ;  /* 0x0000001804047291 */ /* 0x000fe4000f8e60ff */
[----:B------:R-:W-:Y:S01]  /*1b00*/  UIADD3 UR7, UPT, UPT, UR7, 0x1, URZ ;  /* 0x0000000107077890 */ /* 0x000fe2000fffe0ff */
[----:B--2---:R-:W-:Y:S01]  /*1b10*/  SHF.L.U32 R0, R12, 0x1f, RZ ;  /* 0x0000001f0c007819 */ /* 0x004fe200000006ff */
[----:B------:R-:W-:Y:S02]  /*1b20*/  UIADD3 UR16, UP1, UPT, UR28, 0x80, URZ ;  /* 0x000000801c107890 */ /* 0x000fe4000ff3e0ff */
[----:B------:R-:W-:Y:S01]  /*1b30*/  UIADD3.X UR15, UPT, UPT, URZ, UR29, URZ, UP0, !UPT ;  /* 0x0000001dff0f7290 */ /* 0x000fe200087fe4ff */
[----:B------:R4:W1:Y:S01]  /*1b40*/  SYNCS.PHASECHK.TRANS64.TRYWAIT P0, [UR8+0x18], R0 ;  /* 0x00001800ff0075a7 */ /* 0x0008620008001108 */
[----:B------:R-:W-:-:S02]  /*1b50*/  ULEA UR4, UR4, UR6, 0x1 ;  /* 0x0000000604047291 */ /* 0x000fc4000f8e08ff */
[----:B------:R-:W-:Y:S02]  /*1b60*/  UISETP.NE.AND UP0, UPT, UR7, UR21, UPT ;  /* 0x000000150700728c */ /* 0x000fe4000bf05270 */
[----:B------:R-:W-:Y:S02]  /*1b70*/  UIADD3.X UR17, UPT, UPT, URZ, UR29, URZ, UP1, !UPT ;  /* 0x0000001dff117290 */ /* 0x000fe40008ffe4ff */
[----:B------:R-:W-:Y:S02]  /*1b80*/  UIADD3 UR32, UPT, UPT, UR32, 0x3400, URZ ;  /* 0x0000340020207890 */ /* 0x000fe4000fffe0ff */
[----:B------:R-:W-:Y:S01]  /*1b90*/  UIADD3 UR8, UPT, UPT, UR4, 0x9400, URZ ;  /* 0x0000940004087890 */ /* 0x000fe2000fffe0ff */
[----:B------:R-:W-:Y:S01]  /*1ba0*/  UMOV UR18, 0x0 ;  /* 0x0000000000127882 */ /* 0x000fe20000000000 */
[----:B------:R-:W-:Y:S01]  /*1bb0*/  UMOV UR19, 0x10000000 ;  /* 0x1000000000137882 */ /* 0x000fe20000000000 */
[----:B------:R-:W-:Y:S01]  /*1bc0*/  UMOV UR4, 0x30000 ;  /* 0x0003000000047882 */ /* 0x000fe20000000000 */
[----:B------:R-:W-:Y:S01]  /*1bd0*/  UMOV UR12, UR36 ;  /* 0x00000024000c7c82 */ /* 0x000fe20008000000 */
[----:B------:R-:W-:Y:S01]  /*1be0*/  UMOV UR9, UR33 ;  /* 0x0000002100097c82 */ /* 0x000fe20008000000 */
[----:B------:R-:W-:Y:S01]  /*1bf0*/  UMOV UR10, UR34 ;  /* 0x00000022000a7c82 */ /* 0x000fe20008000000 */
[----:B------:R-:W-:Y:S01]  /*1c00*/  UTMALDG.3D [UR32], [UR16], desc[UR18] ;  /* 0x00001220100075b4 */ /* 0x000fe20008011000 */
[----:B------:R-:W-:Y:S01]  /*1c10*/  UMOV UR13, UR21 ;  /* 0x00000015000d7c82 */ /* 0x000fe20008000000 */
[----:B------:R2:W-:Y:S02]  /*1c20*/  UTMALDG.3D.MULTICAST [UR8], [UR14], UR4, desc[UR18] ;  /* 0x000012080e0073b4 */ /* 0x0005e40008011804 */
[----:B--2---:R-:W-:Y:S01]  /*1c30*/  UMOV UR4, UR5 ;  /* 0x0000000500047c82 */ /* 0x004fe20008000000 */
[----:B------:R-:W-:Y:S05]  /*1c40*/  BRA.U UP0, `(.L_x_31) ;  /* 0xfffffffd00487547 */ /* 0x000fea000b83ffff */
.L_x_25:
[----:B------:R-:W-:Y:S01]  /*1c50*/  ULEA UR4, UR5, UR6, 0x3 ;  /* 0x0000000605047291 */ /* 0x000fe2000f8e18ff */
[----:B--2-4-:R-:W-:Y:S01]  /*1c60*/  SHF.L.U32 R0, R12, 0x1f, RZ ;  /* 0x0000001f0c007819 */ /* 0x014fe200000006ff */
[----:B------:R-:W-:Y:S01]  /*1c70*/  @!P1 SYNCS.ARRIVE.TRANS64.A1T0 RZ, [UR6+0x68], RZ ;  /* 0x000068ffffff99a7 */ /* 0x000fe20008100006 */
[----:B------:R-:W-:-:S06]  /*1c80*/  UISETP.GT.AND UP0, UPT, UR41, UR40, UPT ;  /* 0x000000282900728c */ /* 0x000fcc000bf04270 */
[----:B-1-3--:R1:W2:Y:S03]  /*1c90*/  SYNCS.PHASECHK.TRANS64.TRYWAIT P0, [UR4+0x18], R0 ;  /* 0x00001800ff0075a7 */ /* 0x00a2a60008001104 */
[----:B------:R-:W-:Y:S05]  /*1ca0*/  BRA.U !UP0, `(.L_x_32) ;  /* 0x0000000108c47547 */ /* 0x000fea000b800000 */
[----:B------:R-:W-:Y:S01]  /*1cb0*/  UIADD3 UR26, UPT, UPT, UR43, UR13, URZ ;  /* 0x0000000d2b1a7290 */ /* 0x000fe2000fffe0ff */
[----:B------:R-:W-:-:S11]  /*1cc0*/  UMOV UR4, UR5 ;  /* 0x0000000500047c82 */ /* 0x000fd60008000000 */
.L_x_38:
[----:B------:R-:W-:Y:S01]  /*1cd0*/  ULEA UR17, UR4, UR6, 0x3 ;  /* 0x0000000604117291 */ /* 0x000fe2000f8e18ff */
[----:B--2---:R-:W-:Y:S01]  /*1ce0*/  @!P3 MOV R2, 0x4000 ;  /* 0x000040000002b802 */ /* 0x004fe20000000f00 */
[----:B--2-4-:R-:W-:Y:S10]  /*1cf0*/  @P0 BRA `(.L_x_33) ;  /* 0x00000000000c0947 */ /* 0x014ff40003800000 */
[----:B------:R-:W-:-:S04]  /*1d00*/  SHF.L.U32 R3, R12, 0x1f, RZ ;  /* 0x0000001f0c037819 */ /* 0x000fc800000006ff */
[----:B------:R-:W2:Y:S02]  /*1d10*/  SYNCS.PHASECHK.TRANS64.TRYWAIT P0, [UR17+0x18], R3 ;  /* 0x00001803ff0075a7 */ /* 0x000ea40008001111 */
[----:B--2---:R-:W-:Y:S05]  /*1d20*/  @!P0 BRA `(.L_x_34) ;  /* 0x0000005800248947 */ /* 0x004fea0003800000 */
.L_x_33:
[----:B------:R2:W-:Y:S01]  /*1d30*/  @!P3 SYNCS.ARRIVE.TRANS64 RZ, [UR17], R2 ;  /* 0x00000002ffffb9a7 */ /* 0x0005e20008000011 */
[----:B------:R-:W-:-:S04]  /*1d40*/  ULOP3.LUT UR5, UR25, 0x2, URZ, 0xfc, !UPT ;  /* 0x0000000219057892 */ /* 0x000fc8000f8efcff */
[----:B------:R-:W-:-:S09]  /*1d50*/  UISETP.NE.AND UP0, UPT, UR5, 0x2, UPT ;  /* 0x000000020500788c */ /* 0x000fd2000bf05270 */
[----:B------:R-:W-:Y:S05]  /*1d60*/  BRA.U UP0, `(.L_x_35) ;  /* 0x0000000100047547 */ /* 0x000fea000b800000 */
[----:B------:R-:W-:Y:S05]  /*1d70*/  BPT.TRAP 0x1 ;  /* 0x000000040000795c */ /* 0x000fea0000300000 */
.L_x_35:
[----:B------:R-:W-:Y:S04]  /*1d80*/  BSSY.RECONVERGENT B0, `(.L_x_36) ;  /* 0x0000003000007945 */ /* 0x000fe80003800200 */
[----:B------:R-:W-:Y:S05]  /*1d90*/  @P2 BRA `(.L_x_37) ;  /* 0x0000000000042947 */ /* 0x000fea0003800000 */
[----:B------:R-:W-:Y:S05]  /*1da0*/  BPT.TRAP 0x1 ;  /* 0x000000040000795c */ /* 0x000fea0000300000 */
.L_x_37:
[----:B------:R-:W-:Y:S05]  /*1db0*/  BSYNC.RECONVERGENT B0 ;  /* 0x0000000000007941 */ /* 0x000fea0003800200 */
.L_x_36:
[----:B------:R-:W-:Y:S02]  /*1dc0*/  UIADD3 UR5, UPT, UPT, UR4, 0x1, URZ ;  /* 0x0000000104057890 */ /* 0x000fe4000fffe0ff */
[----:B------:R-:W-:Y:S02]  /*1dd0*/  ULEA UR16, UR4, UR6, 0xd ;  /* 0x0000000604107291 */ /* 0x000fe4000f8e68ff */
[----:B------:R-:W-:Y:S02]  /*1de0*/  UISETP.NE.AND UP0, UPT, UR5, 0x3, UPT ;  /* 0x000000030500788c */ /* 0x000fe4000bf05270 */
[----:B------:R-:W-:Y:S02]  /*1df0*/  ULEA UR4, UR4, UR24, 0xc ;  /* 0x0000001804047291 */ /* 0x000fe4000f8e60ff */
[----:B------:R-:W-:Y:S02]  /*1e00*/  USEL UR8, URZ, 0x1, UP0 ;  /* 0x00000001ff087887 */ /* 0x000fe40008000000 */
[----:B------:R-:W-:-:S02]  /*1e10*/  USEL UR5, UR5, URZ, UP0 ;  /* 0x000000ff05057287 */ /* 0x000fc40008000000 */
[----:B------:R-:W-:Y:S02]  /*1e20*/  UIADD3 UR22, UP1, UPT, UR28, 0x80, URZ ;  /* 0x000000801c167890 */ /* 0x000fe4000ff3e0ff */
[----:B------:R-:W-:Y:S01]  /*1e30*/  UIADD3 UR14, UP0, UPT, UR28, 0x180, URZ ;  /* 0x000001801c0e7890 */ /* 0x000fe2000ff1e0ff */
[----:B------:R-:W-:Y:S01]  /*1e40*/  LOP3.LUT R12, R12, UR8, RZ, 0x3c, !PT ;  /* 0x000000080c0c7c12 */ /* 0x000fe2000f8e3cff */
[----:B------:R-:W-:Y:S02]  /*1e50*/  ULEA UR4, UR4, UR6, 0x1 ;  /* 0x0000000604047291 */ /* 0x000fe4000f8e08ff */
[----:B------:R-:W-:Y:S01]  /*1e60*/  ULEA UR7, UR5, UR6, 0x3 ;  /* 0x0000000605077291 */ /* 0x000fe2000f8e18ff */
[----:B-1----:R-:W-:Y:S01]  /*1e70*/  SHF.L.U32 R0, R12, 0x1f, RZ ;  /* 0x0000001f0c007819 */ /* 0x002fe200000006ff */
[----:B------:R-:W-:Y:S02]  /*1e80*/  USHF.L.U32 UR18, UR13, 0x6, URZ ;  /* 0x000000060d127899 */ /* 0x000fe400080006ff */
[----:B------:R-:W-:-:S02]  /*1e90*/  UIADD3 UR16, UPT, UPT, UR16, 0x3400, URZ ;  /* 0x0000340010107890 */ /* 0x000fc4000fffe0ff */
[----:B------:R-:W-:Y:S02]  /*1ea0*/  UIADD3.X UR23, UPT, UPT, URZ, UR29, URZ, UP1, !UPT ;  /* 0x0000001dff177290 */ /* 0x000fe40008ffe4ff */
[----:B------:R-:W-:Y:S01]  /*1eb0*/  UIADD3 UR8, UPT, UPT, UR4, 0x9400, URZ ;  /* 0x0000940004087890 */ /* 0x000fe2000fffe0ff */
[----:B------:R3:W4:Y:S01]  /*1ec0*/  SYNCS.PHASECHK.TRANS64.TRYWAIT P0, [UR7+0x18], R0 ;  /* 0x00001800ff0075a7 */ /* 0x0007220008001107 */
[----:B------:R-:W-:Y:S01]  /*1ed0*/  UIADD3.X UR15, UPT, UPT, URZ, UR29, URZ, UP0, !UPT ;  /* 0x0000001dff0f7290 */ /* 0x000fe200087fe4ff */
[----:B------:R-:W-:Y:S01]  /*1ee0*/  UMOV UR30, 0x0 ;  /* 0x00000000001e7882 */ /* 0x000fe20000000000 */
[----:B------:R-:W-:Y:S01]  /*1ef0*/  UMOV UR31, 0x10000000 ;  /* 0x10000000001f7882 */ /* 0x000fe20000000000 */
[----:B------:R-:W-:Y:S01]  /*1f00*/  UMOV UR19, UR35 ;  /* 0x0000002300137c82 */ /* 0x000fe20008000000 */
[----:B------:R-:W-:Y:S01]  /*1f10*/  UMOV UR20, UR36 ;  /* 0x0000002400147c82 */ /* 0x000fe20008000000 */
[----:B------:R-:W-:Y:S01]  /*1f20*/  UMOV UR7, 0x30000 ;  /* 0x0003000000077882 */ /* 0x000fe20000000000 */
[----:B------:R-:W-:Y:S01]  /*1f30*/  UMOV UR12, UR36 ;  /* 0x00000024000c7c82 */ /* 0x000fe20008000000 */
[----:B------:R-:W-:Y:S01]  /*1f40*/  UMOV UR9, UR17 ;  /* 0x0000001100097c82 */ /* 0x000fe20008000000 */
[----:B------:R-:W-:Y:S01]  /*1f50*/  UMOV UR10, UR18 ;  /* 0x00000012000a7c82 */ /* 0x000fe20008000000 */
[----:B------:R3:W-:Y:S01]  /*1f60*/  UTMALDG.3D [UR16], [UR22], desc[UR30] ;  /* 0x00001e10160075b4 */ /* 0x0007e20008011000 */
[----:B------:R-:W-:Y:S01]  /*1f70*/  UIADD3 UR13, UPT, UPT, UR13, 0x1, URZ ;  /* 0x000000010d0d7890 */ /* 0x000fe2000fffe0ff */
[----:B------:R-:W-:-:S03]  /*1f80*/  UMOV UR4, UR5 ;  /* 0x0000000500047c82 */ /* 0x000fc60008000000 */
[----:B------:R-:W-:Y:S01]  /*1f90*/  UISETP.NE.AND UP0, UPT, UR13, UR26, UPT ;  /* 0x0000001a0d00728c */ /* 0x000fe2000bf05270 */
[----:B------:R3:W-:Y:S08]  /*1fa0*/  UTMALDG.3D.MULTICAST [UR8], [UR14], UR7, desc[UR30] ;  /* 0x00001e080e0073b4 */ /* 0x0007f00008011807 */
[----:B---3--:R-:W-:Y:S05]  /*1fb0*/  BRA.U UP0, `(.L_x_38) ;  /* 0xfffffffd00447547 */ /* 0x008fea000b83ffff */
.L_x_32:
[C---:B------:R-:W-:Y:S01]  /*1fc0*/  LEA R3, R11.reuse, UR6, 0x3 ;  /* 0x000000060b037c11 */ /* 0x040fe2000f8e18ff */
[----:B------:R-:W-:Y:S01]  /*1fd0*/  NOP ;  /* 0x0000000000007918 */ /* 0x000fe20000000000 */
[----:B-1----:R-:W-:Y:S02]  /*1fe0*/  SHF.L.U32 R0, R10, 0x1f, RZ ;  /* 0x0000001f0a007819 */ /* 0x002fe400000006ff */
[----:B------:R-:W-:Y:S02]  /*1ff0*/  LEA R4, R11, UR6, 0x4 ;  /* 0x000000060b047c11 */ /* 0x000fe4000f8e20ff */
[----:B--2-4-:R-:W1:Y:S02]  /*2000*/  SYNCS.PHASECHK.TRANS64.TRYWAIT P0, [R3+URZ+0x70], R0 ;  /* 0x00007000030075a7 */ /* 0x014e6400080011ff */
[----:B-1----:R-:W-:Y:S05]  /*2010*/  @!P0 BRA `(.L_x_39) ;  /* 0x0000005400808947 */ /* 0x002fea0003800000 */
.L_x_124:
[----:B------:R-:W2:Y:S01]  /*2020*/  LDS.128 R4, [R4+0x100] ;  /* 0x0001000004047984 */ /* 0x000ea20000000c00 */
[----:B------:R-:W-:Y:S01]  /*2030*/  UISETP.GE.AND UP0, UPT, UR42, 0x1, UPT ;  /* 0x000000012a00788c */ /* 0x000fe2000bf06270 */
[----:B------:R-:W-:Y:S01]  /*2040*/  @!PT LDS RZ, [RZ] ;  /* 0x00000000fffff984 */ /* 0x000fe20000000800 */
[----:B------:R-:W-:Y:S01]  /*2050*/  @!PT LDS RZ, [RZ] ;  /* 0x00000000fffff984 */ /* 0x000fe20000000800 */
[----:B------:R-:W-:Y:S01]  /*2060*/  @!PT LDS RZ, [RZ] ;  /* 0x00000000fffff984 */ /* 0x000fe20000000800 */
[----:B------:R-:W-:Y:S01]  /*2070*/  @!PT LDS RZ, [RZ] ;  /* 0x00000000fffff984 */ /* 0x000fe20000000800 */
[----:B------:R3:W-:Y:S06]  /*2080*/  MEMBAR.ALL.CTA ;  /* 0x0000000000007992 */ /* 0x0007ec0000008000 */
[----:B---3--:R-:W3:Y:S01]  /*2090*/  FENCE.VIEW.ASYNC.S ;  /* 0x00000000000073c6 */ /* 0x008ee20000000000 */
[----:B--2---:R-:W-:-:S13]  /*20a0*/  LOP3.LUT P0, RZ, R6, 0x1, RZ, 0xc0, !PT ;  /* 0x0000000106ff7812 */ /* 0x004fda000780c0ff */
[----:B---3--:R-:W-:Y:S01]  /*20b0*/  VOTEU.ANY UP1, P0 ;  /* 0x0000000000ff7886 */ /* 0x008fe20000020100 */
[----:B------:R-:W-:-:S13]  /*20c0*/  PLOP3.LUT P0, PT, PT, PT, UP1, 0x80, 0x8 ;  /* 0x000000000008781c */ /* 0x000fda0003f0f018 */
[----:B-1----:R-:W-:Y:S02]  /*20d0*/  @P0 LOP3.LUT R0, R5, 0xffff, RZ, 0xc0, !PT ;  /* 0x0000ffff05000812 */ /* 0x002fe400078ec0ff */
[----:B------:R-:W-:Y:S02]  /*20e0*/  @P0 MOV R2, R4 ;  /* 0x0000000400020202 */ /* 0x000fe40000000f00 */
[----:B------:R-:W-:Y:S01]  /*20f0*/  @P0 R2UR UR7, R0 ;  /* 0x00000000000702ca */ /* 0x000fe200000e0000 */
[----:B------:R-:W-:Y:S01]  /*2100*/  VIADD R0, R3, 0x80 ;  /* 0x0000008003007836 */ /* 0x000fe20000000000 */
[----:B------:R-:W-:Y:S02]  /*2110*/  @P0 SHF.R.U32.HI R4, RZ, 0x10, R5 ;  /* 0x00000010ff040819 */ /* 0x000fe40000011605 */
[----:B------:R-:W-:Y:S02]  /*2120*/  @P0 R2UR UR8, R2 ;  /* 0x00000000020802ca */ /* 0x000fe400000e0000 */
[----:B------:R-:W-:-:S02]  /*2130*/  PRMT R0, RZ, 0x654, R0 ;  /* 0x00000654ff007816 */ /* 0x000fc40000000000 */
[----:B------:R-:W-:Y:S02]  /*2140*/  @P0 R2UR UR4, R4 ;  /* 0x00000000040402ca */ /* 0x000fe400000e0000 */
[----:B------:R1:W-:Y:S03]  /*2150*/  SYNCS.ARRIVE.TRANS64.RED.A1T0 RZ, [R0+URZ], RZ ;  /* 0x000000ff00ff79a7 */ /* 0x0003e600081004ff */
[----:B------:R-:W-:-:S04]  /*2160*/  @UP1 UMOV UR27, UR7 ;  /* 0x00000007001b1c82 */ /* 0x000fc80008000000 */
[----:B------:R-:W-:-:S04]  /*2170*/  @UP1 UMOV UR37, UR8 ;  /* 0x0000000800251c82 */ /* 0x000fc80008000000 */
[----:B------:R-:W-:Y:S01]  /*2180*/  @UP1 UMOV UR36, UR4 ;  /* 0x0000000400241c82 */ /* 0x000fe20008000000 */
[----:B------:R-:W-:Y:S05]  /*2190*/  BRA.U !UP0, `(.L_x_40) ;  /* 0x0000000108d47547 */ /* 0x000fea000b800000 */
[----:B------:R-:W2:Y:S01]  /*21a0*/  LDCU.128 UR12, c[0x0][0xb10] ;  /* 0x00016200ff0c77ac */ /* 0x000ea20008000c00 */
[----:B------:R-:W3:Y:S01]  /*21b0*/  LDCU UR26, c[0x0][0xb20] ;  /* 0x00016400ff1a77ac */ /* 0x000ee20008000800 */
[----:B------:R-:W4:Y:S01]  /*21c0*/  LDCU UR20, c[0x0][0xb0c] ;  /* 0x00016180ff1477ac */ /* 0x000f220008000800 */
[----:B------:R-:W1:Y:S01]  /*21d0*/  LDCU.64 UR10, c[0x0][0xb28] ;  /* 0x00016500ff0a77ac */ /* 0x000e620008000a00 */
[----:B------:R-:W-:Y:S02]  /*21e0*/  UISETP.NE.AND UP3, UPT, UR42, 0x1, UPT ;  /* 0x000000012a00788c */ /* 0x000fe4000bf65270 */
[----:B--2---:R-:W-:Y:S02]  /*21f0*/  UIMAD.WIDE.U32 UR16, UR38, UR15, URZ ;  /* 0x0000000f261072a5 */ /* 0x004fe4000f8e00ff */
[----:B------:R-:W-:Y:S02]  /*2200*/  UIMAD.WIDE.U32 UR8, UR39, UR12, URZ ;  /* 0x0000000c270872a5 */ /* 0x000fe4000f8e00ff */
[----:B------:R-:W-:-:S02]  /*2210*/  UISETP.NE.AND UP0, UPT, UR14, 0x1, UPT ;  /* 0x000000010e00788c */ /* 0x000fc4000bf05270 */
[----:B------:R-:W-:Y:S01]  /*2220*/  UIMAD.WIDE.U32 UR22, UR27, UR15, URZ ;  /* 0x0000000f1b1672a5 */ /* 0x000fe2000f8e00ff */
[----:B------:R-:W-:Y:S02]  /*2230*/  UMOV UR16, UR17 ;  /* 0x0000001100107c82 */ /* 0x000fe40008000000 */
[----:B------:R-:W-:Y:S01]  /*2240*/  UMOV UR8, UR9 ;  /* 0x0000000900087c82 */ /* 0x000fe20008000000 */
[----:B---3--:R-:W-:Y:S02]  /*2250*/  USHF.R.U32.HI UR16, URZ, UR26, UR16 ;  /* 0x0000001aff107299 */ /* 0x008fe40008011610 */
[----:B----4-:R-:W-:Y:S02]  /*2260*/  UISETP.NE.AND UP2, UPT, UR20, 0x1, UPT ;  /* 0x000000011400788c */ /* 0x010fe4000bf45270 */
[----:B------:R-:W-:Y:S02]  /*2270*/  USHF.R.U32.HI UR8, URZ, UR13, UR8 ;  /* 0x0000000dff087299 */ /* 0x000fe40008011608 */
[----:B------:R-:W-:-:S02]  /*2280*/  USEL UR7, UR38, UR16, !UP0 ;  /* 0x0000001026077287 */ /* 0x000fc4000c000000 */
[----:B------:R-:W-:Y:S02]  /*2290*/  USEL UR8, UR39, UR8, !UP2 ;  /* 0x0000000827087287 */ /* 0x000fe4000d000000 */
[----:B-1----:R-:W-:Y:S01]  /*22a0*/  UIMAD.WIDE.U32 UR16, UR7, UR10, URZ ;  /* 0x0000000a071072a5 */ /* 0x002fe2000f8e00ff */
[----:B------:R-:W-:Y:S01]  /*22b0*/  UMOV UR4, UR23 ;  /* 0x0000001700047c82 */ /* 0x000fe20008000000 */
[----:B------:R-:W-:Y:S02]  /*22c0*/  UIMAD.WIDE.U32 UR18, UR37, UR12, URZ ;  /* 0x0000000c251272a5 */ /* 0x000fe4000f8e00ff */
[----:B------:R-:W-:-:S03]  /*22d0*/  UIMAD.WIDE.U32 UR22, UR8, UR10, URZ ;  /* 0x0000000a081672a5 */ /* 0x000fc6000f8e00ff */
[----:B------:R-:W-:Y:S01]  /*22e0*/  UMOV UR16, UR17 ;  /* 0x0000001100107c82 */ /* 0x000fe20008000000 */
[----:B------:R-:W-:Y:S02]  /*22f0*/  USHF.R.U32.HI UR4, URZ, UR26, UR4 ;  /* 0x0000001aff047299 */ /* 0x000fe40008011604 */
[----:B------:R-:W-:Y:S01]  /*2300*/  @UP3 USHF.R.U32.HI UR7, URZ, UR11, UR16 ;  /* 0x0000000bff073299 */ /* 0x000fe20008011610 */
[----:B------:R-:W-:Y:S01]  /*2310*/  UMOV UR18, UR19 ;  /* 0x0000001300127c82 */ /* 0x000fe20008000000 */
[----:B------:R-:W-:Y:S01]  /*2320*/  UMOV UR22, UR23 ;  /* 0x0000001700167c82 */ /* 0x000fe20008000000 */
[----:B------:R-:W-:Y:S02]  /*2330*/  USHF.R.U32.HI UR13, URZ, UR13, UR18 ;  /* 0x0000000dff0d7299 */ /* 0x000fe40008011612 */
[----:B------:R-:W-:Y:S02]  /*2340*/  USEL UR4, UR27, UR4, !UP0 ;  /* 0x000000041b047287 */ /* 0x000fe4000c000000 */
[----:B------:R-:W-:-:S02]  /*2350*/  @UP3 USHF.R.U32.HI UR8, URZ, UR11, UR22 ;  /* 0x0000000bff083299 */ /* 0x000fc40008011616 */
[----:B------:R-:W-:Y:S02]  /*2360*/  UIMAD UR9, UR42, UR7, URZ ;  /* 0x000000072a0972a4 */ /* 0x000fe4000f8e02ff */
[----:B------:R-:W-:Y:S02]  /*2370*/  USEL UR7, UR37, UR13, !UP2 ;  /* 0x0000000d25077287 */ /* 0x000fe4000d000000 */
[----:B------:R-:W-:Y:S02]  /*2380*/  UIMAD UR12, UR42, UR8, URZ ;  /* 0x000000082a0c72a4 */ /* 0x000fe4000f8e02ff */
[----:B------:R-:W-:Y:S02]  /*2390*/  UISETP.GE.AND UP0, UPT, UR4, UR9, UPT ;  /* 0x000000090400728c */ /* 0x000fe4000bf06270 */
[----:B------:R-:W-:Y:S02]  /*23a0*/  UIMAD.WIDE.U32 UR16, UR4, UR10, URZ ;  /* 0x0000000a041072a5 */ /* 0x000fe4000f8e00ff */
[----:B------:R-:W-:-:S02]  /*23b0*/  UISETP.GE.OR UP0, UPT, UR7, UR12, UP0 ;  /* 0x0000000c0700728c */ /* 0x000fc40008706670 */
[----:B------:R-:W-:Y:S02]  /*23c0*/  UIMAD.WIDE.U32 UR12, UR7, UR10, URZ ;  /* 0x0000000a070c72a5 */ /* 0x000fe4000f8e00ff */
[----:B------:R-:W-:Y:S01]  /*23d0*/  UIADD3 UR15, UPT, UPT, -UR4, URZ, URZ ;  /* 0x000000ff040f7290 */ /* 0x000fe2000fffe1ff */
[----:B------:R-:W-:Y:S01]  /*23e0*/  UMOV UR10, UR17 ;  /* 0x00000011000a7c82 */ /* 0x000fe20008000000 */
[----:B------:R-:W-:Y:S02]  /*23f0*/  UIADD3 UR12, UPT, UPT, -UR7, URZ, URZ ;  /* 0x000000ff070c7290 */ /* 0x000fe4000fffe1ff */
[----:B------:R-:W-:-:S03]  /*2400*/  USHF.R.U32.HI UR10, URZ, UR11, UR10 ;  /* 0x0000000bff0a7299 */ /* 0x000fc6000801160a */
[----:B------:R-:W-:Y:S01]  /*2410*/  @!UP0 UMOV UR9, UR13 ;  /* 0x0000000d00098c82 */ /* 0x000fe20008000000 */
[----:B------:R-:W-:Y:S02]  /*2420*/  UIMAD UR15, UR14, UR15, UR27 ;  /* 0x0000000f0e0f72a4 */ /* 0x000fe4000f8e021b */
[----:B------:R-:W-:Y:S02]  /*2430*/  USEL UR10, UR4, UR10, !UP3 ;  /* 0x0000000a040a7287 */ /* 0x000fe4000d800000 */
[----:B------:R-:W-:Y:S02]  /*2440*/  @!UP0 USHF.R.U32.HI UR9, URZ, UR11, UR9 ;  /* 0x0000000bff098299 */ /* 0x000fe40008011609 */
[----:B------:R-:W-:Y:S02]  /*2450*/  UIADD3 UR11, UPT, UPT, -UR10, URZ, URZ ;  /* 0x000000ff0a0b7290 */ /* 0x000fe4000fffe1ff */
[----:B------:R-:W-:Y:S02]  /*2460*/  @!UP0 USEL UR9, UR7, UR9, !UP3 ;  /* 0x0000000907098287 */ /* 0x000fe4000d800000 */
[----:B------:R-:W-:-:S02]  /*2470*/  UIMAD UR11, UR42, UR11, UR4 ;  /* 0x0000000b2a0b72a4 */ /* 0x000fc4000f8e0204 */
[----:B------:R-:W-:Y:S02]  /*2480*/  @!UP0 UIADD3 UR10, UPT, UPT, UR10, -UR9, URZ ;  /* 0x800000090a0a8290 */ /* 0x000fe4000fffe0ff */
[----:B------:R-:W-:Y:S02]  /*2490*/  @!UP0 UIMAD UR9, UR11, UR8, UR9 ;  /* 0x000000080b0982a4 */ /* 0x000fe4000f8e0209 */
[----:B------:R-:W-:Y:S02]  /*24a0*/  @!UP0 UIMAD UR4, UR42, UR10, UR7 ;  /* 0x0000000a2a0482a4 */ /* 0x000fe4000f8e0207 */
[----:B------:R-:W-:Y:S02]  /*24b0*/  UIMAD UR8, UR20, UR12, UR37 ;  /* 0x0000000c140872a4 */ /* 0x000fe4000f8e0225 */
[----:B------:R-:W-:Y:S01]  /*24c0*/  UIMAD UR27, UR4, UR14, UR15 ;  /* 0x0000000e041b72a4 */ /* 0x000fe2000f8e020f */
[----:B------:R-:W-:Y:S02]  /*24d0*/  @!UP0 UMOV UR7, UR9 ;  /* 0x0000000900078c82 */ /* 0x000fe40008000000 */
[----:B------:R-:W-:-:S12]  /*24e0*/  UIMAD UR37, UR7, UR20, UR8 ;  /* 0x00000014072572a4 */ /* 0x000fd8000f8e0208 */
.L_x_40:
[----:B------:R-:W2:Y:S02]  /*24f0*/  LDCU UR4, c[0x0][0xb30] ;  /* 0x00016600ff0477ac */ /* 0x000ea40008000800 */
[----:B--2---:R-:W-:-:S09]  /*2500*/  UISETP.NE.AND UP0, UPT, UR4, 0x1, UPT ;  /* 0x000000010400788c */ /* 0x004fd2000bf05270 */
[----:B------:R-:W-:Y:S05]  /*2510*/  BRA.U UP0, `(.L_x_41) ;  /* 0x0000000100447547 */ /* 0x000fea000b800000 */
[----:B------:R-:W2:Y:S01]  /*2520*/  LDCU.128 UR12, c[0x0][0xb10] ;  /* 0x00016200ff0c77ac */ /* 0x000ea20008000c00 */
[----:B------:R-:W3:Y:S01]  /*2530*/  LDCU UR16, c[0x0][0xb0c] ;  /* 0x00016180ff1077ac */ /* 0x000ee20008000800 */
[----:B------:R-:W4:Y:S01]  /*2540*/  LDCU UR17, c[0x0][0xb20] ;  /* 0x00016400ff1177ac */ /* 0x000f220008000800 */
[----:B--2---:R-:W-:Y:S02]  /*2550*/  UIMAD.WIDE.U32 UR10, UR37, UR12, URZ ;  /* 0x0000000c250a72a5 */ /* 0x004fe4000f8e00ff */
[----:B------:R-:W-:Y:S02]  /*2560*/  UIMAD.WIDE.U32 UR8, UR27, UR15, URZ ;  /* 0x0000000f1b0872a5 */ /* 0x000fe4000f8e00ff */
[----:B---3--:R-:W-:Y:S02]  /*2570*/  UISETP.NE.AND UP2, UPT, UR16, 0x1, UPT ;  /* 0x000000011000788c */ /* 0x008fe4000bf45270 */
[----:B------:R-:W-:Y:S01]  /*2580*/  UISETP.NE.AND UP0, UPT, UR14, 0x1, UPT ;  /* 0x000000010e00788c */ /* 0x000fe2000bf05270 */
[----:B------:R-:W-:-:S02]  /*2590*/  UMOV UR7, UR11 ;  /* 0x0000000b00077c82 */ /* 0x000fc40008000000 */
[----:B------:R-:W-:Y:S01]  /*25a0*/  UMOV UR4, UR9 ;  /* 0x0000000900047c82 */ /* 0x000fe20008000000 */
[----:B------:R-:W-:Y:S02]  /*25b0*/  USHF.R.U32.HI UR7, URZ, UR13, UR7 ;  /* 0x0000000dff077299 */ /* 0x000fe40008011607 */
[----:B----4-:R-:W-:Y:S02]  /*25c0*/  USHF.R.U32.HI UR4, URZ, UR17, UR4 ;  /* 0x00000011ff047299 */ /* 0x010fe40008011604 */
[----:B------:R-:W-:Y:S02]  /*25d0*/  USEL UR7, UR37, UR7, !UP2 ;  /* 0x0000000725077287 */ /* 0x000fe4000d000000 */
[----:B------:R-:W-:-:S04]  /*25e0*/  USEL UR4, UR27, UR4, !UP0 ;  /* 0x000000041b047287 */ /* 0x000fc8000c000000 */
[----:B------:R-:W-:Y:S02]  /*25f0*/  UIADD3 UR8, UPT, UPT, UR7, -UR4, URZ ;  /* 0x8000000407087290 */ /* 0x000fe4000fffe0ff */
[----:B------:R-:W-:Y:S02]  /*2600*/  UIADD3 UR4, UPT, UPT, -UR7, UR4, URZ ;  /* 0x0000000407047290 */ /* 0x000fe4000fffe1ff */
[----:B------:R-:W-:Y:S02]  /*2610*/  UIMAD UR27, UR8, UR14, UR27 ;  /* 0x0000000e081b72a4 */ /* 0x000fe4000f8e021b */
[----:B------:R-:W-:-:S12]  /*2620*/  UIMAD UR37, UR4, UR16, UR37 ;  /* 0x00000010042572a4 */ /* 0x000fd8000f8e0225 */
.L_x_41:
[----:B------:R-:W-:Y:S01]  /*2630*/  VIADD R11, R11, 0x1 ;  /* 0x000000010b0b7836 */ /* 0x000fe20000000000 */
[----:B------:R-:W-:Y:S02]  /*2640*/  R2UR UR7, R48 ;  /* 0x00000000300772ca */ /* 0x000fe400000e0000 */
[----:B------:R-:W-:Y:S02]  /*2650*/  R2UR UR4, R47 ;  /* 0x000000002f0472ca */ /* 0x000fe400000e0000 */
[C---:B------:R-:W-:Y:S02]  /*2660*/  ISETP.NE.AND P0, PT, R11.reuse, 0x2, PT ;  /* 0x000000020b00780c */ /* 0x040fe40003f05270 */
[----:B------:R-:W-:Y:S02]  /*2670*/  PLOP3.LUT P1, PT, PT, PT, PT, 0x80, 0x8 ;  /* 0x000000000008781c */ /* 0x000fe40003f2f070 */
[----:B-1----:R-:W-:Y:S02]  /*2680*/  SEL R0, RZ, 0x1, P0 ;  /* 0x00000001ff007807 */ /* 0x002fe40000000000 */
[----:B------:R-:W-:-:S02]  /*2690*/  SEL R11, R11, RZ, P0 ;  /* 0x000000ff0b0b7207 */ /* 0x000fc40000000000 */
[----:B------:R-:W-:Y:S01]  /*26a0*/  LOP3.LUT R10, R10, R0, RZ, 0x3c, !PT ;  /* 0x000000000a0a7212 */ /* 0x000fe200078e3cff */
[----:B------:R-:W-:Y:S02]  /*26b0*/  UIADD3 UR26, UPT, UPT, UR37, UR7, URZ ;  /* 0x00000007251a7290 */ /* 0x000fe4000fffe0ff */
[----:B------:R-:W-:Y:S01]  /*26c0*/  UIADD3 UR30, UPT, UPT, UR27, UR4, URZ ;  /* 0x000000041b1e7290 */ /* 0x000fe2000fffe0ff */
[----:B------:R-:W-:Y:S11]  /*26d0*/  BRA.U UP1, `(.L_x_42) ;  /* 0xfffffff101347547 */ /* 0x000ff6000b83ffff */
[----:B------:R-:W-:Y:S01]  /*26e0*/  UIADD3 UR6, UPT, UPT, UR6, 0x18, URZ ;  /* 0x0000001806067890 */ /* 0x000fe2000fffe0ff */
[----:B------:R-:W-:-:S03]  /*26f0*/  SHF.L.U32 R2, R12, 0x1f, RZ ;  /* 0x0000001f0c027819 */ /* 0x000fc600000006ff */
[----:B------:R-:W-:-:S09]  /*2700*/  ULEA UR4, UR5, UR6, 0x3 ;  /* 0x0000000605047291 */ /* 0x000fd2000f8e18ff */
[----:B------:R-:W1:Y:S02]  /*2710*/  SYNCS.PHASECHK.TRANS64.TRYWAIT P0, [UR4], R2 ;  /* 0x00000002ff0075a7 */ /* 0x000e640008001104 */
[----:B-1----:R-:W-:Y:S05]  /*2720*/  @!P0 BRA `(.L_x_43) ;  /* 0x0000004c00d08947 */ /* 0x002fea0003800000 */
.L_x_126:
[----:B------:R-:W-:-:S04]  /*2730*/  UIADD3 UR4, UPT, UPT, UR5, 0x1, URZ ;  /* 0x0000000105047890 */ /* 0x000fc8000fffe0ff */
[----:B------:R-:W-:-:S04]  /*2740*/  UISETP.NE.AND UP0, UPT, UR4, 0x3, UPT ;  /* 0x000000030400788c */ /* 0x000fc8000bf05270 */
[----:B------:R-:W-:Y:S02]  /*2750*/  USEL UR7, URZ, 0x1, UP0 ;  /* 0x00000001ff077887 */ /* 0x000fe40008000000 */
[----:B------:R-:W-:-:S04]  /*2760*/  USEL UR4, UR4, URZ, UP0 ;  /* 0x000000ff04047287 */ /* 0x000fc80008000000 */
[----:B------:R-:W-:Y:S01]  /*2770*/  ULEA UR5, UR4, UR6, 0x3 ;  /* 0x0000000604057291 */ /* 0x000fe2000f8e18ff */
[----:B------:R-:W-:-:S04]  /*2780*/  LOP3.LUT R12, R12, UR7, RZ, 0x3c, !PT ;  /* 0x000000070c0c7c12 */ /* 0x000fc8000f8e3cff */
[----:B-1----:R-:W-:-:S04]  /*2790*/  SHF.L.U32 R2, R12, 0x1f, RZ ;  /* 0x0000001f0c027819 */ /* 0x002fc800000006ff */
[----:B------:R-:W1:Y:S02]  /*27a0*/  SYNCS.PHASECHK.TRANS64.TRYWAIT P0, [UR5], R2 ;  /* 0x00000002ff0075a7 */ /* 0x000e640008001105 */
[----:B-1----:R-:W-:Y:S05]  /*27b0*/  @!P0 BRA `(.L_x_44) ;  /* 0x0000004c00c48947 */ /* 0x002fea0003800000 */
.L_x_128:
[----:B------:R-:W-:-:S04]  /*27c0*/  UIADD3 UR4, UPT, UPT, UR4, 0x1, URZ ;  /* 0x0000000104047890 */ /* 0x000fc8000fffe0ff */
[----:B------:R-:W-:-:S04]  /*27d0*/  UISETP.NE.AND UP0, UPT, UR4, 0x3, UPT ;  /* 0x000000030400788c */ /* 0x000fc8000bf05270 */
[----:B------:R-:W-:Y:S02]  /*27e0*/  USEL UR5, URZ, 0x1, UP0 ;  /* 0x00000001ff057887 */ /* 0x000fe40008000000 */
[----:B------:R-:W-:-:S04]  /*27f0*/  USEL UR4, UR4, URZ, UP0 ;  /* 0x000000ff04047287 */ /* 0x000fc80008000000 */
[----:B------:R-:W-:Y:S01]  /*2800*/  ULEA UR4, UR4, UR6, 0x3 ;  /* 0x0000000604047291 */ /* 0x000fe2000f8e18ff */
[----:B-1----:R-:W-:-:S04]  /*2810*/  LOP3.LUT R2, R12, UR5, RZ, 0x3c, !PT ;  /* 0x000000050c027c12 */ /* 0x002fc8000f8e3cff */
[----:B------:R-:W-:Y:S01]  /*2820*/  SHF.L.U32 R2, R2, 0x1f, RZ ;  /* 0x0000001f02027819 */ /* 0x000fe200000006ff */
[----:B------:R-:W-:-:S07]  /*2830*/  IMAD.U32 R0, RZ, RZ, UR4 ;  /* 0x00000004ff007e24 */ /* 0x000fce000f8e00ff */
.L_x_45:
[----:B-1----:R1:W2:Y:S02]  /*2840*/  SYNCS.PHASECHK.TRANS64.TRYWAIT P0, [R0+URZ], R2 ;  /* 0x00000002000075a7 */ /* 0x0022a400080011ff */
[----:B--2---:R-:W-:Y:S05]  /*2850*/  @!P0 NANOSLEEP.SYNCS 0x989680 ;  /* 0x009896800000895d */ /* 0x004fea0003900000 */
[----:B------:R-:W2:Y:S02]  /*2860*/  @!P0 SYNCS.PHASECHK.TRANS64 P0, [R0+URZ], R2 ;  /* 0x00000002000085a7 */ /* 0x000ea400080010ff */
[----:B--2---:R-:W-:Y:S05]  /*2870*/  @P0 EXIT ;  /* 0x000000000000094d */ /* 0x004fea0003800000 */
[----:B------:R-:W-:Y:S05]  /*2880*/  BRA `(.L_x_45) ;  /* 0xfffffffc00ec7947 */ /* 0x000fea000383ffff */
.L_x_22:
[----:B------:R-:W-:-:S04]  /*2890*/  UISETP.NE.AND UP0, UPT, UR54, URZ, UPT ;  /* 0x000000ff3600728c */ /* 0x000fc8000bf05270 */
[----:B------:R-:W-:-:S09]  /*28a0*/  UISETP.NE.OR UP0, UPT, UR18, 0x1, UP0 ;  /* 0x000000011200788c */ /* 0x000fd20008705670 */
[----:B------:R-:W-:Y:S05]  /*28b0*/  BRA.U UP0, `(.L_x_46) ;  /* 0x0000000500487547 */ /* 0x000fea000b800000 */
[----:B------:R-:W-:Y:S01]  /*28c0*/  ISETP.GE.U32.AND P2, PT, R0, 0x2, PT ;  /* 0x000000020000780c */ /* 0x000fe20003f46070 */
[----:B------:R-:W-:Y:S01]  /*28d0*/  IMAD.MOV.U32 R12, RZ, RZ, 0x1 ;  /* 0x00000001ff0c7424 */ /* 0x000fe200078e00ff */
[----:B------:R-:W-:Y:S02]  /*28e0*/  CS2R R10, SRZ ;  /* 0x00000000000a7805 */ /* 0x000fe4000001ff00 */
[----:B------:R-:W-:Y:S01]  /*28f0*/  CS2R R8, SRZ ;  /* 0x0000000000087805 */ /* 0x000fe2000001ff00 */
[----:B------:R-:W-:Y:S01]  /*2900*/  UMOV UR6, 0x400 ;  /* 0x0000040000067882 */ /* 0x000fe20000000000 */
[----:B------:R-:W-:Y:S01]  /*2910*/  UMOV UR5, URZ ;  /* 0x000000ff00057c82 */ /* 0x000fe20008000000 */
[----:B------:R-:W-:-:S12]  /*2920*/  ULEA UR6, UR54, UR6, 0x18 ;  /* 0x0000000636067291 */ /* 0x000fd8000f8ec0ff */
.L_x_50:
[----:B------:R-:W-:Y:S02]  /*2930*/  LEA R2, R8, UR6, 0x3 ;  /* 0x0000000608027c11 */ /* 0x000fe4000f8e18ff */
[----:B------:R-:W-:-:S03]  /*2940*/  SHF.L.U32 R4, R9, 0x1f, RZ ;  /* 0x0000001f09047819 */ /* 0x000fc600000006ff */
[----:B------:R-:W-:Y:S01]  /*2950*/  VIADD R5, R2, 0xe0 ;  /* 0x000000e002057836 */ /* 0x000fe20000000000 */
[----:B------:R-:W2:Y:S02]  /*2960*/  SYNCS.PHASECHK.TRANS64.TRYWAIT P0, [R2+URZ+0xd0], R4 ;  /* 0x0000d004020075a7 */ /* 0x000ea400080011ff */
[----:B--2---:R-:W-:Y:S05]  /*2970*/  @!P0 BRA `(.L_x_47) ;  /* 0x0000004c006c8947 */ /* 0x004fea0003800000 */
.L_x_129:
[----:B------:R-:W-:Y:S01]  /*2980*/  ULEA UR4, UR5, UR6, 0x3 ;  /* 0x0000000605047291 */ /* 0x000fe2000f8e18ff */
[----:B--2---:R-:W-:Y:S01]  /*2990*/  PRMT R2, RZ, 0x654, R5 ;  /* 0x00000654ff027816 */ /* 0x004fe20000000005 */
[----:B------:R-:W-:Y:S01]  /*29a0*/  @!P2 IMAD.MOV.U32 R4, RZ, RZ, 0x10 ;  /* 0x00000010ff04a424 */ /* 0x000fe200078e00ff */
[----:B------:R-:W-:Y:S01]  /*29b0*/  SHF.L.U32 R5, R12, 0x1f, RZ ;  /* 0x0000001f0c057819 */ /* 0x000fe200000006ff */
[----:B------:R-:W-:Y:S01]  /*29c0*/  UIADD3 UR7, UPT, UPT, UR4, 0x70, URZ ;  /* 0x0000007004077890 */ /* 0x000fe2000fffe0ff */
[----:B------:R2:W-:Y:S05]  /*29d0*/  SYNCS.ARRIVE.TRANS64.RED.A1T0 RZ, [R2+URZ], RZ ;  /* 0x000000ff02ff79a7 */ /* 0x0005ea00081004ff */
[----:B------:R-:W-:Y:S01]  /*29e0*/  IMAD.U32 R6, RZ, RZ, UR7 ;  /* 0x00000007ff067e24 */ /* 0x000fe2000f8e00ff */
[----:B------:R-:W3:Y:S04]  /*29f0*/  SYNCS.PHASECHK.TRANS64.TRYWAIT P0, [UR4+0x80], R5 ;  /* 0x00008005ff0075a7 */ /* 0x000ee80008001104 */
[----:B------:R-:W-:Y:S01]  /*2a00*/  PRMT R6, R0, 0x654, R6 ;  /* 0x0000065400067816 */ /* 0x000fe20000000006 */
[----:B--23--:R-:W-:Y:S06]  /*2a10*/  @!P0 BRA `(.L_x_48) ;  /* 0x0000004c00588947 */ /* 0x00cfec0003800000 */
.L_x_131:
[----:B------:R-:W-:Y:S01]  /*2a20*/  ULEA UR8, UR5, UR6, 0x4 ;  /* 0x0000000605087291 */ /* 0x000fe2000f8e20ff */
[----:B------:R-:W-:Y:S01]  /*2a30*/  SEL R3, R6, R3, !P2 ;  /* 0x0000000306037207 */ /* 0x000fe20005000000 */
[----:B------:R-:W-:Y:S01]  /*2a40*/  UIADD3 UR9, UPT, UPT, UR4, 0x70, URZ ;  /* 0x0000007004097890 */ /* 0x000fe2000fffe0ff */
[----:B--2---:R-:W-:Y:S01]  /*2a50*/  LEA R2, R11, UR6, 0x3 ;  /* 0x000000060b027c11 */ /* 0x004fe2000f8e18ff */
[----:B------:R-:W-:Y:S01]  /*2a60*/  UIADD3 UR8, UPT, UPT, UR8, 0x100, URZ ;  /* 0x0000010008087890 */ /* 0x000fe2000fffe0ff */
[----:B------:R2:W-:Y:S01]  /*2a70*/  @!P2 SYNCS.ARRIVE.TRANS64.RED RZ, [R3+URZ], R4 ;  /* 0x0000000403ffa9a7 */ /* 0x0005e200080004ff */
[----:B------:R-:W-:Y:S01]  /*2a80*/  UIADD3 UR4, UPT, UPT, UR5, 0x1, URZ ;  /* 0x0000000105047890 */ /* 0x000fe2000fffe0ff */
[----:B------:R-:W-:-:S03]  /*2a90*/  VIADD R8, R8, 0x1 ;  /* 0x0000000108087836 */ /* 0x000fc60000000000 */
[----:B------:R-:W-:Y:S02]  /*2aa0*/  UISETP.NE.AND UP0, UPT, UR4, 0x2, UPT ;  /* 0x000000020400788c */ /* 0x000fe4000bf05270 */
[----:B------:R-:W-:Y:S01]  /*2ab0*/  ISETP.NE.AND P0, PT, R8, 0x2, PT ;  /* 0x000000020800780c */ /* 0x000fe20003f05270 */
[----:B------:R-:W-:Y:S06]  /*2ac0*/  UGETNEXTWORKID.BROADCAST [UR8], [UR9] ;  /* 0x00000000080073ca */ /* 0x000fec0008000100 */
[----:B------:R-:W-:Y:S02]  /*2ad0*/  USEL UR7, URZ, 0x1, UP0 ;  /* 0x00000001ff077887 */ /* 0x000fe40008000000 */
[----:B------:R-:W-:-:S04]  /*2ae0*/  USEL UR5, UR4, URZ, UP0 ;  /* 0x000000ff04057287 */ /* 0x000fc80008000000 */
[----:B------:R-:W-:Y:S02]  /*2af0*/  LOP3.LUT R12, R12, UR7, RZ, 0x3c, !PT ;  /* 0x000000070c0c7c12 */ /* 0x000fe4000f8e3cff */
[----:B--2---:R-:W-:-:S04]  /*2b00*/  SHF.L.U32 R4, R10, 0x1f, RZ ;  /* 0x0000001f0a047819 */ /* 0x004fc800000006ff */
[----:B------:R-:W2:Y:S02]  /*2b10*/  SYNCS.PHASECHK.TRANS64.TRYWAIT P1, [R2+URZ+0x70], R4 ;  /* 0x00007004020075a7 */ /* 0x000ea400080211ff */
[----:B--2---:R-:W-:Y:S05]  /*2b20*/  @!P1 BRA `(.L_x_49) ;  /* 0x0000004c002c9947 */ /* 0x004fea0003800000 */
.L_x_132:
[C---:B--2---:R-:W-:Y:S01]  /*2b30*/  LEA R4, R11.reuse, UR6, 0x4 ;  /* 0x000000060b047c11 */ /* 0x044fe2000f8e20ff */
[----:B------:R-:W-:Y:S01]  /*2b40*/  VIADD R2, R2, 0x80 ;  /* 0x0000008002027836 */ /* 0x000fe20000000000 */
[----:B------:R-:W-:Y:S01]  /*2b50*/  SEL R8, R8, RZ, P0 ;  /* 0x000000ff08087207 */ /* 0x000fe20000000000 */
[----:B------:R-:W-:-:S03]  /*2b60*/  VIADD R11, R11, 0x1 ;  /* 0x000000010b0b7836 */ /* 0x000fc60000000000 */
[----:B------:R-:W2:Y:S01]  /*2b70*/  LDS.128 R4, [R4+0x100] ;  /* 0x0001000004047984 */ /* 0x000ea20000000c00 */
[----:B------:R-:W-:Y:S02]  /*2b80*/  PRMT R2, RZ, 0x654, R2 ;  /* 0x00000654ff027816 */ /* 0x000fe40000000002 */
[C---:B------:R-:W-:Y:S01]  /*2b90*/  ISETP.NE.AND P1, PT, R11.reuse, 0x2, PT ;  /* 0x000000020b00780c */ /* 0x040fe20003f25270 */
[----:B------:R-:W-:Y:S01]  /*2ba0*/  @!PT LDS RZ, [RZ] ;  /* 0x00000000fffff984 */ /* 0x000fe20000000800 */
[----:B------:R-:W-:Y:S01]  /*2bb0*/  @!PT LDS RZ, [RZ] ;  /* 0x00000000fffff984 */ /* 0x000fe20000000800 */
[----:B------:R-:W-:Y:S01]  /*2bc0*/  @!PT LDS RZ, [RZ] ;  /* 0x00000000fffff984 */ /* 0x000fe20000000800 */
[----:B------:R-:W-:Y:S01]  /*2bd0*/  @!PT LDS RZ, [RZ] ;  /* 0x00000000fffff984 */ /* 0x000fe20000000800 */
[----:B------:R3:W-:Y:S06]  /*2be0*/  MEMBAR.ALL.CTA ;  /* 0x0000000000007992 */ /* 0x0007ec0000008000 */
[----:B---3--:R-:W3:Y:S01]  /*2bf0*/  FENCE.VIEW.ASYNC.S ;  /* 0x00000000000073c6 */ /* 0x008ee20000000000 */
[----:B------:R-:W-:Y:S01]  /*2c00*/  SEL R11, R11, RZ, P1 ;  /* 0x000000ff0b0b7207 */ /* 0x000fe20000800000 */
[----:B---3--:R3:W-:Y:S01]  /*2c10*/  SYNCS.ARRIVE.TRANS64.RED.A1T0 RZ, [R2+URZ], RZ ;  /* 0x000000ff02ff79a7 */ /* 0x0087e200081004ff */
[----:B--2---:R-:W-:-:S02]  /*2c20*/  LOP3.LUT P3, RZ, R6, 0x1, RZ, 0xc0, !PT ;  /* 0x0000000106ff7812 */ /* 0x004fc4000786c0ff */
[----:B------:R-:W-:-:S04]  /*2c30*/  SEL R4, RZ, 0x1, P1 ;  /* 0x00000001ff047807 */ /* 0x000fc80000800000 */
[----:B------:R-:W-:Y:S02]  /*2c40*/  LOP3.LUT R10, R10, R4, RZ, 0x3c, !PT ;  /* 0x000000040a0a7212 */ /* 0x000fe400078e3cff */
[----:B---3--:R-:W-:-:S04]  /*2c50*/  SEL R2, RZ, 0x1, P0 ;  /* 0x00000001ff027807 */ /* 0x008fc80000000000 */
[----:B------:R-:W-:Y:S01]  /*2c60*/  LOP3.LUT R9, R9, R2, RZ, 0x3c, !PT ;  /* 0x0000000209097212 */ /* 0x000fe200078e3cff */
[----:B------:R-:W-:Y:S06]  /*2c70*/  @P3 BRA `(.L_x_50) ;  /* 0xfffffffc002c3947 */ /* 0x000fec000383ffff */
[----:B------:R-:W-:Y:S01]  /*2c80*/  ULEA UR4, UR5, UR6, 0x3 ;  /* 0x0000000605047291 */ /* 0x000fe2000f8e18ff */
[----:B------:R-:W-:-:S08]  /*2c90*/  SHF.L.U32 R2, R12, 0x1f, RZ ;  /* 0x0000001f0c027819 */ /* 0x000fd000000006ff */
[----:B------:R-:W2:Y:S02]  /*2ca0*/  SYNCS.PHASECHK.TRANS64 P0, [UR4+0x80], R2 ;  /* 0x00008002ff0075a7 */ /* 0x000ea40008001004 */
[----:B--2---:R-:W-:Y:S05]  /*2cb0*/  @P0 BRA `(.L_x_51) ;  /* 0x0000000000080947 */ /* 0x004fea0003800000 */
[----:B------:R-:W2:Y:S02]  /*2cc0*/  SYNCS.PHASECHK.TRANS64.TRYWAIT P0, [UR4+0x80], R2 ;  /* 0x00008002ff0075a7 */ /* 0x000ea40008001104 */
[----:B--2---:R-:W-:Y:S05]  /*2cd0*/  @!P0 BRA `(.L_x_52) ;  /* 0x0000004800d48947 */ /* 0x004fea0003800000 */
.L_x_51:
[----:B------:R-:W-:-:S04]  /*2ce0*/  UIADD3 UR7, UPT, UPT, UR5, 0x1, URZ ;  /* 0x0000000105077890 */ /* 0x000fc8000fffe0ff */
[----:B------:R-:W-:-:S04]  /*2cf0*/  UISETP.NE.AND UP0, UPT, UR7, 0x2, UPT ;  /* 0x000000020700788c */ /* 0x000fc8000bf05270 */
[----:B------:R-:W-:Y:S02]  /*2d00*/  USEL UR8, URZ, 0x1, UP0 ;  /* 0x00000001ff087887 */ /* 0x000fe40008000000 */
[----:B------:R-:W-:-:S04]  /*2d10*/  USEL UR7, UR7, URZ, UP0 ;  /* 0x000000ff07077287 */ /* 0x000fc80008000000 */
[----:B------:R-:W-:Y:S01]  /*2d20*/  ULEA UR7, UR7, UR6, 0x3 ;  /* 0x0000000607077291 */ /* 0x000fe2000f8e18ff */
[----:B--2---:R-:W-:-:S04]  /*2d30*/  LOP3.LUT R2, R12, UR8, RZ, 0x3c, !PT ;  /* 0x000000080c027c12 */ /* 0x004fc8000f8e3cff */
[----:B------:R-:W-:-:S04]  /*2d40*/  SHF.L.U32 R0, R2, 0x1f, RZ ;  /* 0x0000001f02007819 */ /* 0x000fc800000006ff */
[----:B------:R-:W2:Y:S02]  /*2d50*/  SYNCS.PHASECHK.TRANS64 P0, [UR7+0x80], R0 ;  /* 0x00008000ff0075a7 */ /* 0x000ea40008001007 */
[----:B-12---:R-:W-:Y:S05]  /*2d60*/  @P0 EXIT ;  /* 0x000000000000094d */ /* 0x006fea0003800000 */
[----:B------:R-:W-:Y:S02]  /*2d70*/  SHF.L.U32 R2, R2, 0x1f, RZ ;  /* 0x0000001f02027819 */ /* 0x000fe400000006ff */
[----:B------:R-:W-:-:S07]  /*2d80*/  MOV R0, UR7 ;  /* 0x0000000700007c02 */ /* 0x000fce0008000f00 */
.L_x_53:
[----:B-1----:R1:W2:Y:S02]  /*2d90*/  SYNCS.PHASECHK.TRANS64.TRYWAIT P0, [R0+URZ+0x80], R2 ;  /* 0x00008002000075a7 */ /* 0x0022a400080011ff */
[----:B--2---:R-:W-:Y:S05]  /*2da0*/  @!P0 NANOSLEEP.SYNCS 0x989680 ;  /* 0x009896800000895d */ /* 0x004fea0003900000 */
[----:B------:R-:W2:Y:S02]  /*2db0*/  @!P0 SYNCS.PHASECHK.TRANS64 P0, [R0+URZ+0x80], R2 ;  /* 0x00008002000085a7 */ /* 0x000ea400080010ff */
[----:B--2---:R-:W-:Y:S05]  /*2dc0*/  @P0 EXIT ;  /* 0x000000000000094d */ /* 0x004fea0003800000 */
[----:B------:R-:W-:Y:S05]  /*2dd0*/  BRA `(.L_x_53) ;  /* 0xfffffffc00ec7947 */ /* 0x000fea000383ffff */
.L_x_46:
[----:B------:R-:W-:Y:S05]  /*2de0*/  BRA.U UP4, `(.L_x_54) ;  /* 0x0000000d04d47547 */ /* 0x000fea000b800000 */
[----:B------:R-:W-:Y:S01]  /*2df0*/  UMOV UR4, 0x40 ;  /* 0x0000004000047882 */ /* 0x000fe20000000000 */
[----:B------:R-:W-:Y:S01]  /*2e00*/  NOP ;  /* 0x0000000000007918 */ /* 0x000fe20000000000 */
[----:B------:R-:W-:Y:S01]  /*2e10*/  ULEA UR5, UR54, UR4, 0x18 ;  /* 0x0000000436057291 */ /* 0x000fe2000f8ec0ff */
[----:B------:R-:W-:Y:S02]  /*2e20*/  UMOV UR6, 0x400 ;  /* 0x0000040000067882 */ /* 0x000fe40000000000 */
[----:B------:R-:W-:-:S06]  /*2e30*/  ULEA UR6, UR54, UR6, 0x18 ;  /* 0x0000000636067291 */ /* 0x000fcc000f8ec0ff */
[----:B------:R-:W2:Y:S02]  /*2e40*/  LDS.U8 R0, [UR5+0x1c] ;  /* 0x00001c05ff007984 */ /* 0x000ea40008000000 */
[----:B--2---:R-:W-:-:S13]  /*2e50*/  ISETP.NE.AND P0, PT, R0, RZ, PT ;  /* 0x000000ff0000720c */ /* 0x004fda0003f05270 */
[----:B------:R-:W-:Y:S05]  /*2e60*/  @P0 BRA `(.L_x_55) ;  /* 0x0000000000580947 */ /* 0x000fea0003800000 */
[----:B------:R-:W-:-:S13]  /*2e70*/  ELECT P0, URZ, PT ;  /* 0x0000000000ff782f */ /* 0x000fda0003800000 */
[----:B------:R-:W-:Y:S05]  /*2e80*/  @!P0 BRA `(.L_x_56) ;  /* 0x0000000000608947 */ /* 0x000fea0003800000 */
[----:B------:R-:W-:Y:S01]  /*2e90*/  UMOV UR4, 0x10 ;  /* 0x0000001000047882 */ /* 0x000fe20000000000 */
[----:B------:R-:W-:Y:S01]  /*2ea0*/  HFMA2 R0, -RZ, RZ, 0, 5.9604644775390625e-08 ;  /* 0x00000001ff007431 */ /* 0x000fe200000001ff */
[----:B------:R-:W-:-:S03]  /*2eb0*/  MOV R3, 0xffff ;  /* 0x0000ffff00037802 */ /* 0x000fc60000000f00 */
[----:B------:R-:W-:Y:S04]  /*2ec0*/  DEPBAR.LE SB2, 0x36 ;  /* 0x0000ad800000791a */ /* 0x000fe80000000000 */
[----:B------:R-:W2:Y:S02]  /*2ed0*/  UTCATOMSWS.FIND_AND_SET.ALIGN UP0, UR4, UR4 ;  /* 0x00000004000475e3 */ /* 0x000ea40008000800 */
[----:B--2---:R-:W-:Y:S01]  /*2ee0*/  MOV R4, UR4 ;  /* 0x0000000400047c02 */ /* 0x004fe20008000f00 */
[----:B------:R-:W-:Y:S06]  /*2ef0*/  BRA.U UP0, `(.L_x_57) ;  /* 0x0000000100187547 */ /* 0x000fec000b800000 */
.L_x_58:
[----:B------:R-:W-:Y:S05]  /*2f00*/  NANOSLEEP 0x64 ;  /* 0x000000640000795d */ /* 0x000fea0003800000 */
[----:B------:R-:W-:-:S05]  /*2f10*/  UMOV UR4, 0x10 ;  /* 0x0000001000047882 */ /* 0x000fca0000000000 */
[----:B------:R-:W-:Y:S04]  /*2f20*/  DEPBAR.LE SB2, 0x36 ;  /* 0x0000ad800000791a */ /* 0x000fe80000000000 */
[----:B------:R-:W2:Y:S02]  /*2f30*/  UTCATOMSWS.FIND_AND_SET.ALIGN UP0, UR4, UR4 ;  /* 0x00000004000475e3 */ /* 0x000ea40008000800 */
[----:B--2---:R-:W-:Y:S01]  /*2f40*/  MOV R4, UR4 ;  /* 0x0000000400047c02 */ /* 0x004fe20008000f00 */
[----:B------:R-:W-:Y:S05]  /*2f50*/  BRA.U !UP0, `(.L_x_58) ;  /* 0xfffffffd08e87547 */ /* 0x000fea000b83ffff */
.L_x_57:
[-C--:B------:R-:W-:Y:S02]  /*2f60*/  SHF.L.U32 R3, R3, R4.reuse, RZ ;  /* 0x0000000403037219 */ /* 0x080fe400000006ff */
[----:B------:R-:W-:Y:S01]  /*2f70*/  SHF.L.U32 R0, R0, R4, RZ ;  /* 0x0000000400007219 */ /* 0x000fe200000006ff */
[----:B------:R-:W-:Y:S02]  /*2f80*/  IMAD.SHL.U32 R4, R4, 0x20, RZ ;  /* 0x0000002004047824 */ /* 0x000fe400078e00ff */
[----:B------:R2:W-:Y:S04]  /*2f90*/  ATOMS.OR RZ, [UR5+0x14], R3 ;  /* 0x00001403ffff798c */ /* 0x0005e8000b000005 */
[----:B------:R2:W-:Y:S04]  /*2fa0*/  ATOMS.OR RZ, [UR5+0x18], R0 ;  /* 0x00001800ffff798c */ /* 0x0005e8000b000005 */
[----:B------:R2:W-:Y:S01]  /*2fb0*/  STS [UR6+0x120], R4 ;  /* 0x00012004ff007988 */ /* 0x0005e20008000806 */
[----:B------:R-:W-:Y:S05]  /*2fc0*/  BRA `(.L_x_56) ;  /* 0x0000000000107947 */ /* 0x000fea0003800000 */
.L_x_55:
[----:B------:R-:W-:Y:S02]  /*2fd0*/  MOV R0, 0xffffffff ;  /* 0xffffffff00007802 */ /* 0x000fe40000000f00 */
[----:B------:R-:W-:-:S03]  /*2fe0*/  MOV R4, 0x3010 ;  /* 0x0000301000047802 */ /* 0x000fc60000000f00 */
[----:B------:R2:W-:Y:S04]  /*2ff0*/  STS [UR6+0x120], R0 ;  /* 0x00012000ff007988 */ /* 0x0005e80008000806 */
[----:B-12--5:R-:W-:Y:S05]  /*3000*/  CALL.REL.NOINC `($__internal_1_$__cuda_sm10x_tcgen05_guardrail_trap_phase_invalid_during_alloc) ;  /* 0x0000004c00ac7944 */ /* 0x026fea0003c00000 */
.L_x_56:
[----:B------:R-:W-:Y:S05]  /*3010*/  WARPSYNC.ALL ;  /* 0x0000000000007948 */ /* 0x000fea0003800000 */
[----:B------:R-:W3:Y:S01]  /*3020*/  S2UR UR4, SR_CgaCtaId ;  /* 0x00000000000479c3 */ /* 0x000ee20000008800 */
[----:B------:R-:W-:Y:S01]  /*3030*/  UMOV UR26, 0x400 ;  /* 0x00000400001a7882 */ /* 0x000fe20000000000 */
[----:B------:R-:W-:-:S06]  /*3040*/  NOP ;  /* 0x0000000000007918 */ /* 0x000fcc0000000000 */
[----:B------:R-:W-:Y:S06]  /*3050*/  BAR.ARV 0x6, 0xa0 ;  /* 0x0182800000007b1d */ /* 0x000fec0000002000 */
[----:B------:R-:W4:Y:S01]  /*3060*/  LDCU UR5, c[0x0][0x38c] ;  /* 0x00007180ff0577ac */ /* 0x000f220008000800 */
[----:B------:R-:W-:Y:S01]  /*3070*/  LOP3.LUT R2, R2, 0xffff, RZ, 0xc0, !PT ;  /* 0x0000ffff02027812 */ /* 0x000fe200078ec0ff */
[----:B------:R-:W-:Y:S01]  /*3080*/  IMAD.MOV.U32 R11, RZ, RZ, 0x1 ;  /* 0x00000001ff0b7424 */ /* 0x000fe200078e00ff */
[----:B------:R-:W-:Y:S01]  /*3090*/  CS2R R8, SRZ ;  /* 0x0000000000087805 */ /* 0x000fe2000001ff00 */
[----:B------:R-:W1:Y:S01]  /*30a0*/  LDCU UR7, c[0x0][0x38c] ;  /* 0x00007180ff0777ac */ /* 0x000e620008000800 */
[----:B------:R-:W-:Y:S01]  /*30b0*/  R2UR UR27, R2 ;  /* 0x00000000021b72ca */ /* 0x000fe200000e0000 */
[----:B------:R-:W-:Y:S01]  /*30c0*/  IMAD.MOV.U32 R10, RZ, RZ, RZ ;  /* 0x000000ffff0a7224 */ /* 0x000fe200078e00ff */
[----:B------:R-:W-:Y:S01]  /*30d0*/  UMOV UR30, URZ ;  /* 0x000000ff001e7c82 */ /* 0x000fe20008000000 */
[----:B------:R-:W-:Y:S01]  /*30e0*/  UMOV UR24, URZ ;  /* 0x000000ff00187c82 */ /* 0x000fe20008000000 */
[----:B---3--:R-:W-:Y:S01]  /*30f0*/  ULEA UR26, UR4, UR26, 0x18 ;  /* 0x0000001a041a7291 */ /* 0x008fe2000f8ec0ff */
[----:B------:R-:W-:Y:S01]  /*3100*/  UMOV UR38, 0x0 ;  /* 0x0000000000267882 */ /* 0x000fe20000000000 */
[----:B------:R-:W-:-:S02]  /*3110*/  UMOV UR39, 0x4100490 ;  /* 0x0410049000277882 */ /* 0x000fc40000000000 */
[----:B------:R-:W-:Y:S02]  /*3120*/  UIADD3 UR4, UPT, UPT, UR26, 0x3400, URZ ;  /* 0x000034001a047890 */ /* 0x000fe4000fffe0ff */
[----:B------:R-:W-:Y:S02]  /*3130*/  UIADD3 UR6, UPT, UPT, UR26, 0x9400, URZ ;  /* 0x000094001a067890 */ /* 0x000fe4000fffe0ff */
[----:B----4-:R-:W-:Y:S01]  /*3140*/  UIADD3 UR5, UPT, UPT, UR5, 0x3f, URZ ;  /* 0x0000003f05057890 */ /* 0x010fe2000fffe0ff */
[----:B--2---:R-:W2:Y:S01]  /*3150*/  LDS R0, [UR26+0x120] ;  /* 0x0001201aff007984 */ /* 0x004ea20008000800 */
[----:B-1----:R-:W-:Y:S01]  /*3160*/  UMOV UR36, 0x0 ;  /* 0x0000000000247882 */ /* 0x002fe20000000000 */
[----:B------:R-:W-:Y:S01]  /*3170*/  UMOV UR37, 0x4100490 ;  /* 0x0410049000257882 */ /* 0x000fe20000000000 */
[----:B------:R-:W-:Y:S02]  /*3180*/  USHF.R.S32.HI UR40, URZ, 0x1f, UR5 ;  /* 0x0000001fff287899 */ /* 0x000fe40008011405 */
[----:B------:R-:W-:-:S02]  /*3190*/  UISETP.GE.AND UP4, UPT, UR7, 0x1, UPT ;  /* 0x000000010700788c */ /* 0x000fc4000bf86270 */
[----:B------:R-:W-:Y:S02]  /*31a0*/  ULEA.HI UR40, UR40, UR5, URZ, 0x6 ;  /* 0x0000000528287291 */ /* 0x000fe4000f8f30ff */
[----:B------:R-:W-:Y:S02]  /*31b0*/  USHF.R.U32.HI UR5, URZ, 0x4, UR4 ;  /* 0x00000004ff057899 */ /* 0x000fe40008011604 */
[----:B------:R-:W-:Y:S02]  /*31c0*/  USHF.R.S32.HI UR40, URZ, 0x6, UR40 ;  /* 0x00000006ff287899 */ /* 0x000fe40008011428 */
[----:B------:R-:W-:Y:S02]  /*31d0*/  USHF.R.U32.HI UR4, URZ, 0x4, UR6 ;  /* 0x00000004ff047899 */ /* 0x000fe40008011606 */
[----:B------:R-:W-:Y:S02]  /*31e0*/  UISETP.LT.AND UP0, UPT, UR40, 0x1, UPT ;  /* 0x000000012800788c */ /* 0x000fe4000bf01270 */
[----:B------:R-:W-:-:S02]  /*31f0*/  ULOP3.LUT UR5, UR5, 0x3fff, URZ, 0xc0, !UPT ;  /* 0x00003fff05057892 */ /* 0x000fc4000f8ec0ff */
[----:B------:R-:W-:Y:S02]  /*3200*/  ULOP3.LUT UR4, UR4, 0x3fff, URZ, 0xc0, !UPT ;  /* 0x00003fff04047892 */ /* 0x000fe4000f8ec0ff */
[----:B------:R-:W-:Y:S02]  /*3210*/  USEL UR41, UR40, 0x1, !UP0 ;  /* 0x0000000128297887 */ /* 0x000fe4000c000000 */
[----:B------:R-:W-:Y:S02]  /*3220*/  ULOP3.LUT UR28, UR5, 0x10000, URZ, 0xfc, !UPT ;  /* 0x00010000051c7892 */ /* 0x000fe4000f8efcff */
[----:B------:R-:W-:Y:S02]  /*3230*/  ULOP3.LUT UR29, UR4, 0x10000, URZ, 0xfc, !UPT ;  /* 0x00010000041d7892 */ /* 0x000fe4000f8efcff */
[----:B------:R-:W-:Y:S01]  /*3240*/  UIADD3 UR41, UPT, UPT, -UR41, URZ, URZ ;  /* 0x000000ff29297290 */ /* 0x000fe2000fffe1ff */
[----:B------:R-:W-:Y:S01]  /*3250*/  UMOV UR34, 0x0 ;  /* 0x0000000000227882 */ /* 0x000fe20000000000 */
[----:B------:R-:W-:Y:S01]  /*3260*/  UMOV UR35, 0x4100490 ;  /* 0x0410049000237882 */ /* 0x000fe20000000000 */
[----:B------:R-:W-:Y:S01]  /*3270*/  UMOV UR32, 0x0 ;  /* 0x0000000000207882 */ /* 0x000fe20000000000 */
[----:B------:R-:W-:Y:S01]  /*3280*/  UMOV UR33, 0x4100490 ;  /* 0x0410049000217882 */ /* 0x000fe20000000000 */
[----:B--2---:R-:W-:-:S15]  /*3290*/  R2UR UR42, R0 ;  /* 0x00000000002a72ca */ /* 0x004fde00000e0000 */
.L_x_65:
[----:B------:R-:W-:Y:S02]  /*32a0*/  LEA R0, R10, UR26, 0x3 ;  /* 0x0000001a0a007c11 */ /* 0x000fe4000f8e18ff */
[----:B------:R-:W-:Y:S02]  /*32b0*/  SHF.L.U32 R2, R9, 0x1f, RZ ;  /* 0x0000001f09027819 */ /* 0x000fe400000006ff */
[----:B------:R-:W-:Y:S01]  /*32c0*/  PLOP3.LUT P0, PT, PT, PT, UP4, 0x80, 0x8 ;  /* 0x000000000008781c */ /* 0x000fe20003f0f048 */
[----:B------:R-:W-:Y:S01]  /*32d0*/  VIADD R3, R0, 0x80 ;  /* 0x0000008000037836 */ /* 0x000fe20000000000 */
[----:B-1----:R-:W1:Y:S02]  /*32e0*/  SYNCS.PHASECHK.TRANS64.TRYWAIT P1, [R0+URZ+0x70], R2 ;  /* 0x00007002000075a7 */ /* 0x002e6400080211ff */
[----:B-1-3--:R-:W-:Y:S09]  /*32f0*/  @!P1 BRA `(.L_x_59) ;  /* 0x0000004400649947 */ /* 0x00aff20003800000 */
.L_x_134:
[----:B------:R-:W-:Y:S01]  /*3300*/  LEA R4, R10, UR26, 0x4 ;  /* 0x0000001a0a047c11 */ /* 0x000fe2000f8e20ff */
[----:B------:R-:W-:Y:S01]  /*3310*/  @UP4 ULEA UR4, UR24, UR26, 0x3 ;  /* 0x0000001a18044291 */ /* 0x000fe2000f8e18ff */
[----:B------:R-:W-:Y:S01]  /*3320*/  PLOP3.LUT P2, PT, PT, PT, PT, 0x80, 0x8 ;  /* 0x000000000008781c */ /* 0x000fe20003f4f070 */
[----:B------:R-:W-:Y:S01]  /*3330*/  ULEA UR31, UR30, UR26, 0x3 ;  /* 0x0000001a1e1f7291 */ /* 0x000fe2000f8e18ff */
[----:B------:R-:W-:Y:S02]  /*3340*/  PRMT R3, RZ, 0x654, R3 ;  /* 0x00000654ff037816 */ /* 0x000fe40000000003 */
[----:B------:R-:W2:Y:S01]  /*3350*/  LDS.128 R4, [R4+0x100] ;  /* 0x0001000004047984 */ /* 0x000ea20000000c00 */
[----:B-1----:R-:W-:Y:S02]  /*3360*/  @P0 SHF.L.U32 R2, R8, 0x1f, RZ ;  /* 0x0000001f08020819 */ /* 0x002fe400000006ff */
[----:B------:R-:W-:Y:S01]  /*3370*/  SHF.L.U32 R0, R11, 0x1f, RZ ;  /* 0x0000001f0b007819 */ /* 0x000fe200000006ff */
[----:B------:R-:W-:Y:S01]  /*3380*/  @!PT LDS RZ, [RZ] ;  /* 0x00000000fffff984 */ /* 0x000fe20000000800 */
[----:B------:R-:W-:Y:S01]  /*3390*/  @!PT LDS RZ, [RZ] ;  /* 0x00000000fffff984 */ /* 0x000fe20000000800 */
[----:B------:R-:W-:Y:S01]  /*33a0*/  @!PT LDS RZ, [RZ] ;  /* 0x00000000fffff984 */ /* 0x000fe20000000800 */
[----:B------:R-:W-:Y:S01]  /*33b0*/  @!PT LDS RZ, [RZ] ;  /* 0x00000000fffff984 */ /* 0x000fe20000000800 */
[----:B------:R1:W-:Y:S06]  /*33c0*/  MEMBAR.ALL.CTA ;  /* 0x0000000000007992 */ /* 0x0003ec0000008000 */
[----:B-1----:R-:W1:Y:S02]  /*33d0*/  FENCE.VIEW.ASYNC.S ;  /* 0x00000000000073c6 */ /* 0x002e640000000000 */
[----:B-1----:R1:W-:Y:S01]  /*33e0*/  SYNCS.ARRIVE.TRANS64.RED.A1T0 RZ, [R3+URZ], RZ ;  /* 0x000000ff03ff79a7 */ /* 0x0023e200081004ff */
[----:B------:R1:W3:Y:S01]  /*33f0*/  @P0 SYNCS.PHASECHK.TRANS64.TRYWAIT P2, [UR4], R2 ;  /* 0x00000002ff0005a7 */ /* 0x0002e20008041104 */
[----:B------:R-:W-:Y:S01]  /*3400*/  ULEA.HI UR4, UR30, UR30, URZ, 0x1 ;  /* 0x0000001e1e047291 */ /* 0x000fe2000f8f08ff */
[----:B--2---:R-:W-:-:S03]  /*3410*/  LOP3.LUT P1, RZ, R6, 0x1, RZ, 0xc0, !PT ;  /* 0x0000000106ff7812 */ /* 0x004fc6000782c0ff */
[----:B------:R-:W-:Y:S02]  /*3420*/  USHF.L.U32 UR11, UR4, 0x5, URZ ;  /* 0x00000005040b7899 */ /* 0x000fe400080006ff */
[----:B------:R-:W-:Y:S02]  /*3430*/  ULOP3.LUT UR4, UR4, 0xffe, URZ, 0xc0, !UPT ;  /* 0x00000ffe04047892 */ /* 0x000fe4000f8ec0ff */
[----:B------:R-:W-:Y:S02]  /*3440*/  ULOP3.LUT UR11, UR11, 0xffffffc0, URZ, 0xc0, !UPT ;  /* 0xffffffc00b0b7892 */ /* 0x000fe4000f8ec0ff */
[----:B------:R-:W-:Y:S02]  /*3450*/  UIADD3 UR4, UPT, UPT, -UR4, UR30, URZ ;  /* 0x0000001e04047290 */ /* 0x000fe4000fffe1ff */
[----:B------:R-:W-:Y:S01]  /*3460*/  UIADD3 UR11, UPT, UPT, UR42, UR11, URZ ;  /* 0x0000000b2a0b7290 */ /* 0x000fe2000fffe0ff */
[----:B------:R-:W2:Y:S03]  /*3470*/  SYNCS.PHASECHK.TRANS64.TRYWAIT P0, [UR31+0xb0], R0 ;  /* 0x0000b000ff0075a7 */ /* 0x000ea6000800111f */
[----:B------:R-:W-:Y:S01]  /*3480*/  ULEA UR11, UR4, UR11, 0x14 ;  /* 0x0000000b040b7291 */ /* 0x000fe2000f8ea0ff */
[----:B-123--:R-:W-:Y:S11]  /*3490*/  @!P0 BRA `(.L_x_60) ;  /* 0x0000004400108947 */ /* 0x00eff60003800000 */
.L_x_136:
[----:B------:R-:W-:Y:S01]  /*34a0*/  IADD3 R10, PT, PT, R10, 0x1, RZ ;  /* 0x000000010a0a7810 */ /* 0x000fe20007ffe0ff */
[----:B------:R-:W-:Y:S06]  /*34b0*/  BRA.U !UP4, `(.L_x_61) ;  /* 0x000000010cc07547 */ /* 0x000fec000b800000 */
[----:B------:R-:W-:Y:S01]  /*34c0*/  UPLOP3.LUT UP2, UPT, UPT, UPT, UPT, 0x40, 0x4 ;  /* 0x000000000004789c */ /* 0x000fe20003f4e870 */
[----:B------:R-:W-:Y:S01]  /*34d0*/  UMOV UR23, UR41 ;  /* 0x0000002900177c82 */ /* 0x000fe20008000000 */
[----:B------:R-:W-:Y:S01]  /*34e0*/  UMOV UR22, UR40 ;  /* 0x0000002800167c82 */ /* 0x000fe20008000000 */
[----:B------:R-:W-:-:S08]  /*34f0*/  UMOV UR10, UR24 ;  /* 0x00000018000a7c82 */ /* 0x000fd00008000000 */
.L_x_64:
[----:B------:R-:W-:Y:S02]  /*3500*/  UIADD3 UR23, UPT, UPT, UR23, 0x1, URZ ;  /* 0x0000000117177890 */ /* 0x000fe4000fffe0ff */
[----:B--2---:R-:W-:Y:S02]  /*3510*/  ULEA UR5, UR10, UR26, 0x3 ;  /* 0x0000001a0a057291 */ /* 0x004fe4000f8e18ff */
[----:B------:R-:W-:Y:S01]  /*3520*/  UISETP.NE.AND UP3, UPT, UR23, URZ, UPT ;  /* 0x000000ff1700728c */ /* 0x000fe2000bf65270 */
[----:B---3--:R-:W-:Y:S10]  /*3530*/  @P2 BRA `(.L_x_62) ;  /* 0x00000000000c2947 */ /* 0x008ff40003800000 */
[----:B-1----:R-:W-:Y:S04]  /*3540*/  SHF.L.U32 R2, R8, 0x1f, RZ ;  /* 0x0000001f08027819 */ /* 0x002fe800000006ff */
[----:B------:R-:W1:Y:S02]  /*3550*/  SYNCS.PHASECHK.TRANS64.TRYWAIT P0, [UR5], R2 ;  /* 0x00000002ff0075a7 */ /* 0x000e640008001105 */
[----:B-1----:R-:W-:Y:S05]  /*3560*/  @!P0 BRA `(.L_x_63) ;  /* 0x0000004000f48947 */ /* 0x002fea0003800000 */
.L_x_62:
[----:B------:R-:W-:Y:S01]  /*3570*/  UISETP.NE.AND UP0, UPT, UR22, 0x1, UPT ;  /* 0x000000011600788c */ /* 0x000fe2000bf05270 */
[----:B------:R-:W-:Y:S01]  /*3580*/  PLOP3.LUT P2, PT, PT, PT, PT, 0x80, 0x8 ;  /* 0x000000000008781c */ /* 0x000fe20003f4f070 */
[----:B------:R-:W-:Y:S02]  /*3590*/  UIADD3 UR4, UPT, UPT, UR10, 0x1, URZ ;  /* 0x000000010a047890 */ /* 0x000fe4000fffe0ff */
[----:B------:R-:W-:Y:S02]  /*35a0*/  UIADD3 UR25, UPT, UPT, UR5, 0x18, URZ ;  /* 0x0000001805197890 */ /* 0x000fe4000fffe0ff */
[----:B------:R-:W-:Y:S01]  /*35b0*/  UISETP.NE.AND UP1, UPT, UR4, 0x3, UPT ;  /* 0x000000030400788c */ /* 0x000fe2000bf25270 */
[----:B------:R-:W-:Y:S01]  /*35c0*/  PLOP3.LUT P0, PT, PT, PT, UP0, 0x80, 0x8 ;  /* 0x000000000008781c */ /* 0x000fe20003f0f008 */
[----:B------:R-:W-:Y:S02]  /*35d0*/  UIADD3 UR22, UPT, UPT, UR22, -0x1, URZ ;  /* 0xffffffff16167890 */ /* 0x000fe4000fffe0ff */
[----:B------:R-:W-:Y:S02]  /*35e0*/  USEL UR6, URZ, 0x1, UP1 ;  /* 0x00000001ff067887 */ /* 0x000fe40008800000 */
[----:B------:R-:W-:Y:S01]  /*35f0*/  USEL UR24, UR4, URZ, UP1 ;  /* 0x000000ff04187287 */ /* 0x000fe20008800000 */
[----:B------:R-:W-:Y:S01]  /*3600*/  UMOV UR7, 0x40004040 ;  /* 0x4000404000077882 */ /* 0x000fe20000000000 */
[----:B------:R-:W-:Y:S02]  /*3610*/  UMOV UR5, 0x40004040 ;  /* 0x4000404000057882 */ /* 0x000fe40000000000 */
[----:B------:R-:W-:Y:S01]  /*3620*/  @UP0 ULEA UR4, UR24, UR26, 0x3 ;  /* 0x0000001a18040291 */ /* 0x000fe2000f8e18ff */
[----:B------:R-:W-:Y:S01]  /*3630*/  LOP3.LUT R8, R8, UR6, RZ, 0x3c, !PT ;  /* 0x0000000608087c12 */ /* 0x000fe2000f8e3cff */
[----:B------:R-:W-:Y:S01]  /*3640*/  ULEA UR6, UR10, UR29, 0x9 ;  /* 0x0000001d0a067291 */ /* 0x000fe2000f8e48ff */
[----:B------:R-:W-:Y:S02]  /*3650*/  UMOV UR21, 0x40004040 ;  /* 0x4000404000157882 */ /* 0x000fe40000000000 */
[----:B-1----:R-:W-:Y:S01]  /*3660*/  @P0 SHF.L.U32 R0, R8, 0x1f, RZ ;  /* 0x0000001f08000819 */ /* 0x002fe200000006ff */
[----:B------:R-:W-:Y:S02]  /*3670*/  UIADD3 UR20, UPT, UPT, UR6, 0x2, URZ ;  /* 0x0000000206147890 */ /* 0x000fe4000fffe0ff */
[----:B------:R-:W-:Y:S01]  /*3680*/  UIADD3 UR16, UPT, UPT, UR6, 0x4, URZ ;  /* 0x0000000406107890 */ /* 0x000fe2000fffe0ff */
[----:B------:R2:W3:Y:S01]  /*3690*/  @P0 SYNCS.PHASECHK.TRANS64.TRYWAIT P2, [UR4], R0 ;  /* 0x00000000ff0005a7 */ /* 0x0004e20008041104 */
[----:B------:R-:W-:Y:S02]  /*36a0*/  ULEA UR4, UR10, UR28, 0x9 ;  /* 0x0000001c0a047291 */ /* 0x000fe4000f8e48ff */
[----:B------:R-:W-:Y:S02]  /*36b0*/  UIADD3 UR12, UPT, UPT, UR6, 0x6, URZ ;  /* 0x00000006060c7890 */ /* 0x000fe4000fffe0ff */
[----:B------:R-:W-:Y:S02]  /*36c0*/  UIADD3 UR18, UPT, UPT, UR4, 0x2, URZ ;  /* 0x0000000204127890 */ /* 0x000fe4000fffe0ff */
[----:B------:R-:W-:Y:S02]  /*36d0*/  UIADD3 UR14, UPT, UPT, UR4, 0x4, URZ ;  /* 0x00000004040e7890 */ /* 0x000fe4000fffe0ff */
[----:B------:R-:W-:Y:S01]  /*36e0*/  UIADD3 UR8, UPT, UPT, UR4, 0x6, URZ ;  /* 0x0000000604087890 */ /* 0x000fe2000fffe0ff */
[----:B------:R2:W-:Y:S01]  /*36f0*/  UTCHMMA gdesc[UR4], gdesc[UR6], tmem[UR11], tmem[UR38], idesc[UR39], UP2 ;  /* 0x00ff2606040075ea */ /* 0x0005e2000900000b */
[----:B------:R-:W-:Y:S01]  /*3700*/  UPLOP3.LUT UP2, UPT, UPT, UPT, UPT, 0x80, 0x8 ;  /* 0x000000000008789c */ /* 0x000fe20003f4f070 */
[----:B------:R-:W-:Y:S01]  /*3710*/  UMOV UR19, 0x40004040 ;  /* 0x4000404000137882 */ /* 0x000fe20000000000 */
[----:B------:R-:W-:Y:S01]  /*3720*/  UMOV UR17, 0x40004040 ;  /* 0x4000404000117882 */ /* 0x000fe20000000000 */
[----:B------:R2:W-:Y:S01]  /*3730*/  UTCHMMA gdesc[UR18], gdesc[UR20], tmem[UR11], tmem[UR36], idesc[UR37], UPT ;  /* 0x00ff2414120075ea */ /* 0x0005e2000b80000b */
[----:B------:R-:W-:Y:S01]  /*3740*/  UMOV UR15, 0x40004040 ;  /* 0x40004040000f7882 */ /* 0x000fe20000000000 */
[----:B------:R-:W-:Y:S01]  /*3750*/  UMOV UR13, 0x40004040 ;  /* 0x40004040000d7882 */ /* 0x000fe20000000000 */
[----:B------:R-:W-:Y:S01]  /*3760*/  UMOV UR9, 0x40004040 ;  /* 0x4000404000097882 */ /* 0x000fe20000000000 */
[----:B------:R2:W-:Y:S01]  /*3770*/  UTCHMMA gdesc[UR14], gdesc[UR16], tmem[UR11], tmem[UR34], idesc[UR35], UPT ;  /* 0x00ff22100e0075ea */ /* 0x0005e2000b80000b */
[----:B------:R2:W-:Y:S01]  /*3780*/  UTCHMMA gdesc[UR8], gdesc[UR12], tmem[UR11], tmem[UR32], idesc[UR33], UPT ;  /* 0x00ff200c080075ea */ /* 0x0005e2000b80000b */
[----:B------:R2:W-:Y:S01]  /*3790*/  UTCBAR.MULTICAST [UR25], URZ, UR27 ;  /* 0x000000ff190073e9 */ /* 0x0005e2000800081b */
[----:B------:R-:W-:Y:S01]  /*37a0*/  UMOV UR10, UR24 ;  /* 0x00000018000a7c82 */ /* 0x000fe20008000000 */
[----:B------:R-:W-:Y:S05]  /*37b0*/  BRA.U UP3, `(.L_x_64) ;  /* 0xfffffffd03507547 */ /* 0x000fea000b83ffff */
.L_x_61:
[----:B--2---:R-:W-:Y:S01]  /*37c0*/  UIADD3 UR4, UPT, UPT, UR30, 0x1, URZ ;  /* 0x000000011e047890 */ /* 0x004fe2000fffe0ff */
[C---:B------:R-:W-:Y:S01]  /*37d0*/  ISETP.NE.AND P0, PT, R10.reuse, 0x2, PT ;  /* 0x000000020a00780c */ /* 0x040fe20003f05270 */
[----:B------:R-:W-:Y:S02]  /*37e0*/  UIADD3 UR5, UPT, UPT, UR31, 0x90, URZ ;  /* 0x000000901f057890 */ /* 0x000fe4000fffe0ff */
[----:B------:R-:W-:Y:S01]  /*37f0*/  UISETP.NE.AND UP0, UPT, UR4, 0x4, UPT ;  /* 0x000000040400788c */ /* 0x000fe2000bf05270 */
[----:B-1----:R-:W-:Y:S02]  /*3800*/  SEL R0, RZ, 0x1, P0 ;  /* 0x00000001ff007807 */ /* 0x002fe40000000000 */
[----:B------:R-:W-:Y:S01]  /*3810*/  SEL R10, R10, RZ, P0 ;  /* 0x000000ff0a0a7207 */ /* 0x000fe20000000000 */
[----:B------:R-:W-:Y:S01]  /*3820*/  USEL UR6, URZ, 0x1, UP0 ;  /* 0x00000001ff067887 */ /* 0x000fe20008000000 */
[----:B------:R-:W-:Y:S01]  /*3830*/  LOP3.LUT R9, R9, R0, RZ, 0x3c, !PT ;  /* 0x0000000009097212 */ /* 0x000fe200078e3cff */
[----:B------:R-:W-:Y:S01]  /*3840*/  USEL UR30, UR4, URZ, UP0 ;  /* 0x000000ff041e7287 */ /* 0x000fe20008000000 */
[----:B------:R1:W-:Y:S03]  /*3850*/  UTCBAR [UR5], URZ ;  /* 0x000000ff050073e9 */ /* 0x0003e600080000ff */
[----:B------:R-:W-:Y:S01]  /*3860*/  LOP3.LUT R11, R11, UR6, RZ, 0x3c, !PT ;  /* 0x000000060b0b7c12 */ /* 0x000fe2000f8e3cff */
[----:B------:R-:W-:Y:S07]  /*3870*/  @P1 BRA `(.L_x_65) ;  /* 0xfffffff800881947 */ /* 0x000fee000383ffff */
[----:B------:R-:W2:Y:S01]  /*3880*/  S2UR UR8, SR_CgaCtaId ;  /* 0x00000000000879c3 */ /* 0x000ea20000008800 */
[----:B------:R-:W-:Y:S01]  /*3890*/  ELECT P0, URZ, PT ;  /* 0x0000000000ff782f */ /* 0x000fe20003800000 */
[----:B------:R-:W-:Y:S01]  /*38a0*/  IMAD.MOV.U32 R0, RZ, RZ, 0x1 ;  /* 0x00000001ff007424 */ /* 0x000fe200078e00ff */
[----:B------:R-:W-:Y:S01]  /*38b0*/  UIADD3 UR26, UPT, UPT, UR26, 0xb0, URZ ;  /* 0x000000b01a1a7890 */ /* 0x000fe2000fffe0ff */
[----:B------:R-:W-:Y:S01]  /*38c0*/  SHF.L.U32 R2, R11, 0x1f, RZ ;  /* 0x0000001f0b027819 */ /* 0x000fe200000006ff */
[----:B------:R-:W-:-:S03]  /*38d0*/  UMOV UR4, 0x40 ;  /* 0x0000004000047882 */ /* 0x000fc60000000000 */
[----:B------:R-:W-:Y:S01]  /*38e0*/  UVIRTCOUNT.DEALLOC.SMPOOL 0x80 ;  /* 0x000000800000784c */ /* 0x000fe20000000000 */
[----:B--2---:R-:W-:Y:S02]  /*38f0*/  ULEA UR8, UR8, UR4, 0x18 ;  /* 0x0000000408087291 */ /* 0x004fe4000f8ec0ff */
[----:B------:R-:W-:-:S07]  /*3900*/  ULEA UR4, UR30, UR26, 0x3 ;  /* 0x0000001a1e047291 */ /* 0x000fce000f8e18ff */
[----:B------:R2:W-:Y:S02]  /*3910*/  @P0 STS.U8 [UR8+0x1c], R0 ;  /* 0x00001c00ff000988 */ /* 0x0005e40008000008 */
[----:B------:R-:W4:Y:S02]  /*3920*/  SYNCS.PHASECHK.TRANS64.TRYWAIT P0, [UR4], R2 ;  /* 0x00000002ff0075a7 */ /* 0x000f240008001104 */
[----:B--2-4-:R-:W-:Y:S05]  /*3930*/  @!P0 BRA `(.L_x_66) ;  /* 0x0000004000188947 */ /* 0x014fea0003800000 */
.L_x_139:
[----:B------:R-:W-:-:S04]  /*3940*/  UIADD3 UR4, UPT, UPT, UR30, 0x1, URZ ;  /* 0x000000011e047890 */ /* 0x000fc8000fffe0ff */
[----:B------:R-:W-:-:S04]  /*3950*/  UISETP.NE.AND UP0, UPT, UR4, 0x4, UPT ;  /* 0x000000040400788c */ /* 0x000fc8000bf05270 */
[----:B------:R-:W-:Y:S02]  /*3960*/  USEL UR6, URZ, 0x1, UP0 ;  /* 0x00000001ff067887 */ /* 0x000fe40008000000 */
[----:B------:R-:W-:-:S04]  /*3970*/  USEL UR4, UR4, URZ, UP0 ;  /* 0x000000ff04047287 */ /* 0x000fc80008000000 */
[----:B-1----:R-:W-:Y:S01]  /*3980*/  ULEA UR5, UR4, UR26, 0x3 ;  /* 0x0000001a04057291 */ /* 0x002fe2000f8e18ff */
[----:B--2---:R-:W-:-:S04]  /*3990*/  LOP3.LUT R2, R11, UR6, RZ, 0x3c, !PT ;  /* 0x000000060b027c12 */ /* 0x004fc8000f8e3cff */
[----:B------:R-:W-:-:S04]  /*39a0*/  SHF.L.U32 R3, R2, 0x1f, RZ ;  /* 0x0000001f02037819 */ /* 0x000fc800000006ff */
[----:B------:R-:W1:Y:S02]  /*39b0*/  SYNCS.PHASECHK.TRANS64.TRYWAIT P0, [UR5], R3 ;  /* 0x00000003ff0075a7 */ /* 0x000e640008001105 */
[----:B-1----:R-:W-:Y:S05]  /*39c0*/  @!P0 BRA `(.L_x_67) ;  /* 0x00000040000c8947 */ /* 0x002fea0003800000 */
.L_x_141:
        /* <DEDUP_REMOVED lines=9> */
.L_x_143:
[----:B------:R-:W-:-:S04]  /*3a60*/  UIADD3 UR4, UPT, UPT, UR4, 0x1, URZ ;  /* 0x0000000104047890 */ /* 0x000fc8000fffe0ff */
[----:B------:R-:W-:-:S04]  /*3a70*/  UISETP.NE.AND UP0, UPT, UR4, 0x4, UPT ;  /* 0x000000040400788c */ /* 0x000fc8000bf05270 */
[----:B------:R-:W-:Y:S02]  /*3a80*/  USEL UR5, URZ, 0x1, UP0 ;  /* 0x00000001ff057887 */ /* 0x000fe40008000000 */
[----:B------:R-:W-:-:S04]  /*3a90*/  USEL UR4, UR4, URZ, UP0 ;  /* 0x000000ff04047287 */ /* 0x000fc80008000000 */
[----:B------:R-:W-:Y:S01]  /*3aa0*/  ULEA UR4, UR4, UR26, 0x3 ;  /* 0x0000001a04047291 */ /* 0x000fe2000f8e18ff */
[----:B------:R-:W-:-:S04]  /*3ab0*/  LOP3.LUT R2, R2, UR5, RZ, 0x3c, !PT ;  /* 0x0000000502027c12 */ /* 0x000fc8000f8e3cff */
[----:B------:R-:W-:-:S04]  /*3ac0*/  SHF.L.U32 R2, R2, 0x1f, RZ ;  /* 0x0000001f02027819 */ /* 0x000fc800000006ff */
[----:B------:R-:W2:Y:S02]  /*3ad0*/  SYNCS.PHASECHK.TRANS64.TRYWAIT P0, [UR4], R2 ;  /* 0x00000002ff0075a7 */ /* 0x000ea40008001104 */
[----:B--2---:R-:W-:Y:S05]  /*3ae0*/  @!P0 BRA `(.L_x_69) ;  /* 0x0000003c00f48947 */ /* 0x004fea0003800000 */
.L_x_145:
[----:B------:R-:W-:Y:S01]  /*3af0*/  NOP ;  /* 0x0000000000007918 */ /* 0x000fe20000000000 */
[----:B-1----:R-:W1:Y:S01]  /*3b00*/  LDS R0, [UR8+0x14] ;  /* 0x00001408ff007984 */ /* 0x002e620008000800 */
[----:B------:R-:W-:Y:S01]  /*3b10*/  ULOP3.LUT UR4, UR42, 0xffff, URZ, 0xc0, !UPT ;  /* 0x0000ffff2a047892 */ /* 0x000fe2000f8ec0ff */
[----:B------:R-:W-:Y:S01]  /*3b20*/  UMOV UR5, 0xffff ;  /* 0x0000ffff00057882 */ /* 0x000fe20000000000 */
[----:B------:R-:W-:Y:S02]  /*3b30*/  UMOV UR6, 0x1 ;  /* 0x0000000100067882 */ /* 0x000fe40000000000 */
[----:B------:R-:W-:-:S04]  /*3b40*/  USHF.R.U32.HI UR4, URZ, 0x5, UR4 ;  /* 0x00000005ff047899 */ /* 0x000fc80008011604 */
[----:B------:R-:W-:Y:S02]  /*3b50*/  USHF.L.U32 UR5, UR5, UR4, URZ ;  /* 0x0000000405057299 */ /* 0x000fe400080006ff */
[----:B------:R-:W-:-:S04]  /*3b60*/  USHF.L.U32 UR4, UR6, UR4, URZ ;  /* 0x0000000406047299 */ /* 0x000fc800080006ff */
[----:B-1----:R-:W-:-:S04]  /*3b70*/  LOP3.LUT R0, R0, UR5, RZ, 0xc0, !PT ;  /* 0x0000000500007c12 */ /* 0x002fc8000f8ec0ff */
[----:B------:R-:W-:-:S13]  /*3b80*/  ISETP.NE.AND P0, PT, R0, UR5, PT ;  /* 0x0000000500007c0c */ /* 0x000fda000bf05270 */
[----:B------:R-:W-:Y:S05]  /*3b90*/  @P0 BRA `(.L_x_70) ;  /* 0x0000000000580947 */ /* 0x000fea0003800000 */
[----:B------:R-:W1:Y:S02]  /*3ba0*/  LDS R0, [UR8+0x18] ;  /* 0x00001808ff007984 */ /* 0x000e640008000800 */
[----:B-1----:R-:W-:-:S04]  /*3bb0*/  LOP3.LUT R0, R0, UR4, RZ, 0xc0, !PT ;  /* 0x0000000400007c12 */ /* 0x002fc8000f8ec0ff */
[----:B------:R-:W-:-:S13]  /*3bc0*/  ISETP.NE.AND P0, PT, R0, UR4, PT ;  /* 0x0000000400007c0c */ /* 0x000fda000bf05270 */
[----:B------:R-:W-:Y:S05]  /*3bd0*/  @P0 BRA `(.L_x_71) ;  /* 0x00000000003c0947 */ /* 0x000fea0003800000 */
[----:B------:R-:W1:Y:S01]  /*3be0*/  S2R R2, SR_LANEID ;  /* 0x0000000000027919 */ /* 0x000e620000000000 */
[----:B------:R-:W-:-:S06]  /*3bf0*/  ULOP3.LUT UR5, URZ, UR5, URZ, 0x33, !UPT ;  /* 0x00000005ff057292 */ /* 0x000fcc000f8e33ff */
[----:B------:R-:W-:-:S04]  /*3c00*/  IMAD.U32 R0, RZ, RZ, UR5 ;  /* 0x00000005ff007e24 */ /* 0x000fc8000f8e00ff */
[----:B------:R2:W4:Y:S02]  /*3c10*/  REDUX UR7, R0 ;  /* 0x00000000000773c4 */ /* 0x0005240000000000 */
[----:B------:R1:W-:Y:S01]  /*3c20*/  UTCATOMSWS.AND URZ, UR5 ;  /* 0x0000000500ff79e3 */ /* 0x0003e20008000000 */
[----:B--2---:R-:W-:Y:S01]  /*3c30*/  LOP3.LUT R0, RZ, UR4, RZ, 0x33, !PT ;  /* 0x00000004ff007c12 */ /* 0x004fe2000f8e33ff */
[----:B------:R-:W-:Y:S02]  /*3c40*/  VOTEU.ANY UR4, UPT, PT ;  /* 0x0000000000047886 */ /* 0x000fe400038e0100 */
[----:B------:R-:W-:Y:S02]  /*3c50*/  UFLO.U32 UR4, UR4 ;  /* 0x00000004000472bd */ /* 0x000fe400080e0000 */
[----:B------:R-:W2:Y:S04]  /*3c60*/  REDUX UR6, R0 ;  /* 0x00000000000673c4 */ /* 0x000ea80000000000 */
[----:B-1----:R-:W-:-:S02]  /*3c70*/  ISETP.EQ.U32.AND P0, PT, R2, UR4, PT ;  /* 0x0000000402007c0c */ /* 0x002fc4000bf02070 */
[----:B----4-:R-:W-:-:S11]  /*3c80*/  MOV R2, UR7 ;  /* 0x0000000700027c02 */ /* 0x010fd60008000f00 */
[----:B------:R1:W-:Y:S01]  /*3c90*/  @P0 ATOMS.AND RZ, [UR8+0x14], R2 ;  /* 0x00001402ffff098c */ /* 0x0003e2000a800008 */
[----:B--2---:R-:W-:-:S05]  /*3ca0*/  IMAD.U32 R0, RZ, RZ, UR6 ;  /* 0x00000006ff007e24 */ /* 0x004fca000f8e00ff */
[----:B------:R1:W-:Y:S01]  /*3cb0*/  @P0 ATOMS.AND RZ, [UR8+0x18], R0 ;  /* 0x00001800ffff098c */ /* 0x0003e2000a800008 */
[----:B------:R-:W-:Y:S05]  /*3cc0*/  BRA `(.L_x_72) ;  /* 0x0000000000147947 */ /* 0x000fea0003800000 */
.L_x_71:
[----:B------:R-:W-:Y:S02]  /*3cd0*/  MOV R2, 0x3cf0 ;  /* 0x00003cf000027802 */ /* 0x000fe40000000f00 */
[----:B---3-5:R-:W-:Y:S05]  /*3ce0*/  CALL.REL.NOINC `($__internal_0_$__cuda_sm10x_tcgen05_guardrail_trap_col_being_dealloced_not_returned_by_alloc) ;  /* 0x0000004000687944 */ /* 0x028fea0003c00000 */
[----:B------:R-:W-:Y:S05]  /*3cf0*/  BRA `(.L_x_72) ;  /* 0x0000000000087947 */ /* 0x000fea0003800000 */
.L_x_70:
[----:B------:R-:W-:Y:S02]  /*3d00*/  MOV R2, 0x3d20 ;  /* 0x00003d2000027802 */ /* 0x000fe40000000f00 */
[----:B---3-5:R-:W-:Y:S05]  /*3d10*/  CALL.REL.NOINC `($__internal_2_$__cuda_sm10x_tcgen05_guardrail_trap_unallocated_columns_being_dealloced) ;  /* 0x0000004000747944 */ /* 0x028fea0003c00000 */
.L_x_72:
[----:B------:R-:W-:Y:S01]  /*3d20*/  NOP ;  /* 0x0000000000007918 */ /* 0x000fe20000000000 */
[----:B------:R-:W-:Y:S05]  /*3d30*/  EXIT ;  /* 0x000000000000794d */ /* 0x000fea0003800000 */
.L_x_54:
[----:B------:R-:W-:-:S09]  /*3d40*/  UISETP.NE.OR UP0, UPT, UR18, 0x3, !UP3 ;  /* 0x000000031200788c */ /* 0x000fd2000df05670 */
[----:B------:R-:W-:Y:S05]  /*3d50*/  BRA.U UP0, `(.L_x_73) ;  /* 0x0000001100247547 */ /* 0x000fea000b800000 */
[----:B------:R-:W2:Y:S01]  /*3d60*/  LDCU.64 UR4, c[0x0][0x888] ;  /* 0x00011100ff0477ac */ /* 0x000ea20008000a00 */
[----:B------:R-:W3:Y:S01]  /*3d70*/  LDC.64 R12, c[0x0][0x348] ;  /* 0x0000d200ff0c7b82 */ /* 0x000ee20000000a00 */
[----:B------:R-:W-:Y:S02]  /*3d80*/  HFMA2 R9, -RZ, RZ, 0, 0 ;  /* 0x00000000ff097431 */ /* 0x000fe400000001ff */
[----:B------:R-:W-:Y:S01]  /*3d90*/  IMAD.MOV.U32 R11, RZ, RZ, 0x1 ;  /* 0x00000001ff0b7424 */ /* 0x000fe200078e00ff */
[----:B------:R-:W4:Y:S01]  /*3da0*/  LDCU UR37, c[0x0][0x370] ;  /* 0x00006e00ff2577ac */ /* 0x000f220008000800 */
[----:B------:R-:W-:Y:S01]  /*3db0*/  IMAD.MOV.U32 R10, RZ, RZ, RZ ;  /* 0x000000ffff0a7224 */ /* 0x000fe200078e00ff */
[----:B------:R-:W-:Y:S01]  /*3dc0*/  MOV R3, 0x1000 ;  /* 0x0000100000037802 */ /* 0x000fe20000000f00 */
[----:B------:R-:W4:Y:S01]  /*3dd0*/  LDCU.128 UR32, c[0x0][0xb10] ;  /* 0x00016200ff2077ac */ /* 0x000f220008000c00 */
[----:B------:R-:W1:Y:S01]  /*3de0*/  LDCU UR31, c[0x0][0x374] ;  /* 0x00006e80ff1f77ac */ /* 0x000e620008000800 */
[----:B------:R-:W1:Y:S01]  /*3df0*/  LDCU.64 UR28, c[0x0][0x890] ;  /* 0x00011200ff1c77ac */ /* 0x000e620008000a00 */
[----:B--2---:R-:W-:Y:S01]  /*3e00*/  UISETP.NE.U32.AND UP0, UPT, UR4, URZ, UPT ;  /* 0x000000ff0400728c */ /* 0x004fe2000bf05070 */
[----:B------:R-:W2:Y:S01]  /*3e10*/  LDCU UR15, c[0x0][0xb0c] ;  /* 0x00016180ff0f77ac */ /* 0x000ea20008000800 */
[----:B------:R-:W3:Y:S01]  /*3e20*/  LDCU UR41, c[0x0][0xb20] ;  /* 0x00016400ff2977ac */ /* 0x000ee20008000800 */
[----:B------:R-:W3:Y:S01]  /*3e30*/  LDCU UR4, c[0x0][0xb30] ;  /* 0x00016600ff0477ac */ /* 0x000ee20008000800 */
[----:B----4-:R-:W-:-:S02]  /*3e40*/  UIMAD.WIDE.U32 UR6, UR37, UR32, URZ ;  /* 0x00000020250672a5 */ /* 0x010fc4000f8e00ff */
[----:B-1----:R-:W-:Y:S02]  /*3e50*/  UIMAD.WIDE.U32 UR8, UR31, UR35, URZ ;  /* 0x000000231f0872a5 */ /* 0x002fe4000f8e00ff */
[----:B------:R-:W-:Y:S02]  /*3e60*/  USEL UR40, URZ, 0x1, UP5 ;  /* 0x00000001ff287887 */ /* 0x000fe4000a800000 */
[----:B------:R-:W-:Y:S02]  /*3e70*/  UISETP.NE.U32.AND UP6, UPT, UR28, URZ, UPT ;  /* 0x000000ff1c00728c */ /* 0x000fe4000bfc5070 */
[----:B------:R-:W-:Y:S01]  /*3e80*/  UISETP.NE.AND.EX UP5, UPT, UR5, URZ, UPT, UP0 ;  /* 0x000000ff0500728c */ /* 0x000fe2000bfa5300 */
[----:B------:R-:W-:Y:S01]  /*3e90*/  UMOV UR24, 0x400 ;  /* 0x0000040000187882 */ /* 0x000fe20000000000 */
[----:B------:R-:W-:Y:S01]  /*3ea0*/  UISETP.NE.AND UP0, UPT, UR42, 0x1, UPT ;  /* 0x000000012a00788c */ /* 0x000fe2000bf05270 */
[----:B------:R-:W-:Y:S01]  /*3eb0*/  UMOV UR6, UR7 ;  /* 0x0000000700067c82 */ /* 0x000fe20008000000 */
[----:B------:R-:W-:Y:S01]  /*3ec0*/  UMOV UR38, UR9 ;  /* 0x0000000900267c82 */ /* 0x000fe20008000000 */
[----:B--2---:R-:W-:Y:S01]  /*3ed0*/  UISETP.NE.AND UP0, UPT, UR15, 0x1, UPT ;  /* 0x000000010f00788c */ /* 0x004fe2000bf05270 */
[----:B------:R-:W-:Y:S01]  /*3ee0*/  UMOV UR25, URZ ;  /* 0x000000ff00197c82 */ /* 0x000fe20008000000 */
[----:B------:R-:W-:-:S02]  /*3ef0*/  UPLOP3.LUT UP4, UPT, UPT, UPT, UPT, 0x40, 0x4 ;  /* 0x000000000004789c */ /* 0x000fc40003f8e870 */
[----:B------:R-:W-:Y:S01]  /*3f00*/  UISETP.GE.AND UP2, UPT, UR42, 0x1, UPT ;  /* 0x000000012a00788c */ /* 0x000fe2000bf46270 */
[----:B------:R-:W1:Y:S01]  /*3f10*/  LDCU.64 UR16, c[0x0][0xb28] ;  /* 0x00016500ff1077ac */ /* 0x000e620008000a00 */
[----:B------:R-:W-:Y:S02]  /*3f20*/  ULEA UR24, UR54, UR24, 0x18 ;  /* 0x0000001836187291 */ /* 0x000fe4000f8ec0ff */
[----:B------:R-:W-:Y:S02]  /*3f30*/  UISETP.NE.AND.EX UP6, UPT, UR29, URZ, UPT, UP6 ;  /* 0x000000ff1d00728c */ /* 0x000fe4000bfc5360 */
[----:B------:R-:W-:Y:S02]  /*3f40*/  USHF.R.U32.HI UR39, URZ, UR33, UR6 ;  /* 0x00000021ff277299 */ /* 0x000fe40008011606 */
[----:B---3--:R-:W-:Y:S02]  /*3f50*/  USHF.R.U32.HI UR38, URZ, UR41, UR38 ;  /* 0x00000029ff267299 */ /* 0x008fe40008011626 */
[----:B------:R-:W-:-:S02]  /*3f60*/  UISETP.NE.AND UP0, UPT, UR34, 0x1, UPT ;  /* 0x000000012200788c */ /* 0x000fc4000bf05270 */
[----:B------:R-:W-:-:S11]  /*3f70*/  UISETP.NE.AND UP3, UPT, UR4, 0x1, UPT ;  /* 0x000000010400788c */ /* 0x000fd6000bf65270 */
.L_x_82:
[C---:B------:R-:W-:Y:S02]  /*3f80*/  LEA R8, R10.reuse, UR24, 0x3 ;  /* 0x000000180a087c11 */ /* 0x040fe4000f8e18ff */
[----:B------:R-:W-:Y:S02]  /*3f90*/  SHF.L.U32 R0, R9, 0x1f, RZ ;  /* 0x0000001f09007819 */ /* 0x000fe400000006ff */
[----:B------:R-:W-:Y:S02]  /*3fa0*/  LEA R4, R10, UR24, 0x4 ;  /* 0x000000180a047c11 */ /* 0x000fe4000f8e20ff */
[----:B--2---:R-:W2:Y:S02]  /*3fb0*/  SYNCS.PHASECHK.TRANS64.TRYWAIT P0, [R8+URZ+0x70], R0 ;  /* 0x00007000080075a7 */ /* 0x004ea400080011ff */
[----:B--2---:R-:W-:Y:S05]  /*3fc0*/  @!P0 BRA `(.L_x_74) ;  /* 0x0000003800d48947 */ /* 0x004fea0003800000 */
.L_x_146:
[----:B------:R-:W3:Y:S01]  /*3fd0*/  LDS.128 R4, [R4+0x100] ;  /* 0x0001000004047984 */ /* 0x000ee20000000c00 */
[----:B------:R-:W-:Y:S01]  /*3fe0*/  UISETP.GE.AND UP0, UPT, UR42, 0x1, UPT ;  /* 0x000000012a00788c */ /* 0x000fe2000bf06270 */
[----:B------:R-:W-:Y:S01]  /*3ff0*/  @!PT LDS RZ, [RZ] ;  /* 0x00000000fffff984 */ /* 0x000fe20000000800 */
[----:B------:R-:W-:Y:S01]  /*4000*/  @!PT LDS RZ, [RZ] ;  /* 0x00000000fffff984 */ /* 0x000fe20000000800 */
[----:B------:R-:W-:Y:S01]  /*4010*/  @!PT LDS RZ, [RZ] ;  /* 0x00000000fffff984 */ /* 0x000fe20000000800 */
[----:B------:R-:W-:Y:S01]  /*4020*/  @!PT LDS RZ, [RZ] ;  /* 0x00000000fffff984 */ /* 0x000fe20000000800 */
[----:B------:R4:W-:Y:S06]  /*4030*/  MEMBAR.ALL.CTA ;  /* 0x0000000000007992 */ /* 0x0009ec0000008000 */
[----:B----4-:R-:W4:Y:S01]  /*4040*/  FENCE.VIEW.ASYNC.S ;  /* 0x00000000000073c6 */ /* 0x010f220000000000 */
[----:B---3--:R-:W-:Y:S11]  /*4050*/  LOP3.LUT P0, RZ, R6, 0x1, RZ, 0xc0, !PT ;  /* 0x0000000106ff7812 */ /* 0x008ff6000780c0ff */
[----:B------:R-:W-:Y:S02]  /*4060*/  @!UPT UIADD3 URZ, UPT, UPT, URZ, URZ, URZ ;  /* 0x000000fffffff290 */ /* 0x000fe4000fffe0ff */
[----:B----4-:R-:W-:Y:S01]  /*4070*/  VOTEU.ANY UP2, P0 ;  /* 0x0000000000ff7886 */ /* 0x010fe20000040100 */
[----:B------:R-:W-:Y:S11]  /*4080*/  PLOP3.LUT P0, PT, PT, PT, UP2, 0x80, 0x8 ;  /* 0x000000000008781c */ /* 0x000ff60003f0f028 */
[----:B------:R-:W-:Y:S02]  /*4090*/  @!UPT UIADD3 URZ, UPT, UPT, URZ, URZ, URZ ;  /* 0x000000fffffff290 */ /* 0x000fe4000fffe0ff */
[----:B--2---:R-:W-:Y:S02]  /*40a0*/  @P0 SHF.R.U32.HI R0, RZ, 0x10, R5 ;  /* 0x00000010ff000819 */ /* 0x004fe40000011605 */
[----:B------:R-:W-:Y:S02]  /*40b0*/  @P0 MOV R2, R4 ;  /* 0x0000000400020202 */ /* 0x000fe40000000f00 */
[----:B------:R-:W-:Y:S01]  /*40c0*/  @P0 R2UR UR4, R0 ;  /* 0x00000000000402ca */ /* 0x000fe200000e0000 */
[----:B------:R-:W-:Y:S01]  /*40d0*/  VIADD R0, R8, 0x80 ;  /* 0x0000008008007836 */ /* 0x000fe20000000000 */
[----:B------:R-:W-:Y:S02]  /*40e0*/  @P0 LOP3.LUT R4, R5, 0xffff, RZ, 0xc0, !PT ;  /* 0x0000ffff05040812 */ /* 0x000fe400078ec0ff */
[----:B------:R-:W-:Y:S02]  /*40f0*/  @P0 R2UR UR6, R2 ;  /* 0x00000000020602ca */ /* 0x000fe400000e0000 */
[----:B------:R-:W-:Y:S02]  /*4100*/  PRMT R0, RZ, 0x654, R0 ;  /* 0x00000654ff007816 */ /* 0x000fe40000000000 */
[----:B------:R-:W-:Y:S02]  /*4110*/  @P0 R2UR UR5, R4 ;  /* 0x00000000040502ca */ /* 0x000fe400000e0000 */
[----:B------:R2:W-:Y:S03]  /*4120*/  SYNCS.ARRIVE.TRANS64.RED.A1T0 RZ, [R0+URZ], RZ ;  /* 0x000000ff00ff79a7 */ /* 0x0005e600081004ff */
[----:B------:R-:W-:Y:S04]  /*4130*/  @UP2 UMOV UR27, UR4 ;  /* 0x00000004001b2c82 */ /* 0x000fe80008000000 */
[----:B------:R-:W-:Y:S04]  /*4140*/  @UP2 UMOV UR14, UR6 ;  /* 0x00000006000e2c82 */ /* 0x000fe80008000000 */
[----:B------:R-:W-:Y:S01]  /*4150*/  @UP2 UMOV UR13, UR5 ;  /* 0x00000005000d2c82 */ /* 0x000fe20008000000 */
[----:B------:R-:W-:Y:S05]  /*4160*/  BRA.U !UP0, `(.L_x_75) ;  /* 0x0000000108c07547 */ /* 0x000fea000b800000 */
[----:B------:R-:W-:Y:S02]  /*4170*/  UIMAD.WIDE.U32 UR8, UR13, UR35, URZ ;  /* 0x000000230d0872a5 */ /* 0x000fe4000f8e00ff */
[----:B------:R-:W-:Y:S02]  /*4180*/  UP2UR UR12, UPR, URZ, 0x4 ;  /* 0x00000004ff0c7883 */ /* 0x000fe40008000000 */
[----:B------:R-:W-:Y:S02]  /*4190*/  UISETP.NE.AND UP2, UPT, UR34, 0x1, UPT ;  /* 0x000000012200788c */ /* 0x000fe4000bf45270 */
[----:B------:R-:W-:Y:S02]  /*41a0*/  UIMAD.WIDE.U32 UR10, UR14, UR32, URZ ;  /* 0x000000200e0a72a5 */ /* 0x000fe4000f8e00ff */
[----:B------:R-:W-:Y:S02]  /*41b0*/  USEL UR4, UR31, UR38, !UP2 ;  /* 0x000000261f047287 */ /* 0x000fe4000d000000 */
[----:B------:R-:W-:Y:S02]  /*41c0*/  UISETP.NE.AND UP0, UPT, UR15, 0x1, UPT ;  /* 0x000000010f00788c */ /* 0x000fe4000bf05270 */
[----:B------:R-:W-:Y:S02]  /*41d0*/  UP2UR UR22, UPR, URZ, 0x2 ;  /* 0x00000002ff167883 */ /* 0x000fe40008000000 */
[----:B------:R-:W-:Y:S02]  /*41e0*/  UISETP.NE.AND UP1, UPT, UR42, 0x1, UPT ;  /* 0x000000012a00788c */ /* 0x000fe4000bf25270 */
[----:B-1----:R-:W-:Y:S02]  /*41f0*/  UIMAD.WIDE.U32 UR18, UR4, UR16, URZ ;  /* 0x00000010041272a5 */ /* 0x002fe4000f8e00ff */
[----:B------:R-:W-:Y:S01]  /*4200*/  USEL UR7, UR37, UR39, !UP0 ;  /* 0x0000002725077287 */ /* 0x000fe2000c000000 */
[----:B------:R-:W-:Y:S02]  /*4210*/  UMOV UR5, UR9 ;  /* 0x0000000900057c82 */ /* 0x000fe40008000000 */
[----:B------:R-:W-:Y:S02]  /*4220*/  USHF.R.U32.HI UR6, URZ, UR41, UR5 ;  /* 0x00000029ff067299 */ /* 0x000fe40008011605 */
[----:B------:R-:W-:Y:S02]  /*4230*/  UIMAD.WIDE.U32 UR20, UR7, UR16, URZ ;  /* 0x00000010071472a5 */ /* 0x000fe4000f8e00ff */
[----:B------:R-:W-:Y:S02]  /*4240*/  USEL UR6, UR13, UR6, !UP2 ;  /* 0x000000060d067287 */ /* 0x000fe4000d000000 */
[----:B------:R-:W-:Y:S01]  /*4250*/  UISETP.NE.AND UP2, UPT, UR12, URZ, UPT ;  /* 0x000000ff0c00728c */ /* 0x000fe2000bf45270 */
[----:B------:R-:W-:Y:S01]  /*4260*/  UMOV UR5, UR11 ;  /* 0x0000000b00057c82 */ /* 0x000fe20008000000 */
[----:B------:R-:W-:Y:S02]  /*4270*/  UIMAD.WIDE.U32 UR10, UR6, UR16, URZ ;  /* 0x00000010060a72a5 */ /* 0x000fe4000f8e00ff */
[----:B------:R-:W-:Y:S03]  /*4280*/  USHF.R.U32.HI UR8, URZ, UR33, UR5 ;  /* 0x00000021ff087299 */ /* 0x000fe60008011605 */
[----:B------:R-:W-:Y:S02]  /*4290*/  UMOV UR5, UR19 ;  /* 0x0000001300057c82 */ /* 0x000fe40008000000 */
[----:B------:R-:W-:Y:S03]  /*42a0*/  @UP1 USHF.R.U32.HI UR4, URZ, UR17, UR5 ;  /* 0x00000011ff041299 */ /* 0x000fe60008011605 */
[----:B------:R-:W-:Y:S01]  /*42b0*/  UMOV UR5, UR21 ;  /* 0x0000001500057c82 */ /* 0x000fe20008000000 */
[----:B------:R-:W-:Y:S02]  /*42c0*/  UIMAD UR4, UR42, UR4, URZ ;  /* 0x000000042a0472a4 */ /* 0x000fe4000f8e02ff */
[----:B------:R-:W-:Y:S02]  /*42d0*/  @UP1 USHF.R.U32.HI UR7, URZ, UR17, UR5 ;  /* 0x00000011ff071299 */ /* 0x000fe40008011605 */
[----:B------:R-:W-:Y:S02]  /*42e0*/  USEL UR5, UR14, UR8, !UP0 ;  /* 0x000000080e057287 */ /* 0x000fe4000c000000 */
[----:B------:R-:W-:Y:S02]  /*42f0*/  UIMAD UR8, UR42, UR7, URZ ;  /* 0x000000072a0872a4 */ /* 0x000fe4000f8e02ff */
[----:B------:R-:W-:Y:S03]  /*4300*/  UISETP.GE.AND UP0, UPT, UR6, UR4, UPT ;  /* 0x000000040600728c */ /* 0x000fe6000bf06270 */
[----:B------:R-:W-:Y:S01]  /*4310*/  UMOV UR4, UR11 ;  /* 0x0000000b00047c82 */ /* 0x000fe20008000000 */
[----:B------:R-:W-:Y:S02]  /*4320*/  UISETP.GE.OR UP0, UPT, UR5, UR8, UP0 ;  /* 0x000000080500728c */ /* 0x000fe40008706670 */
[----:B------:R-:W-:Y:S02]  /*4330*/  USHF.R.U32.HI UR4, URZ, UR17, UR4 ;  /* 0x00000011ff047299 */ /* 0x000fe40008011604 */
[----:B------:R-:W-:Y:S02]  /*4340*/  UIMAD.WIDE.U32 UR8, UR5, UR16, URZ ;  /* 0x00000010050872a5 */ /* 0x000fe4000f8e00ff */
[----:B------:R-:W-:Y:S04]  /*4350*/  USEL UR10, UR6, UR4, !UP1 ;  /* 0x00000004060a7287 */ /* 0x000fe8000c800000 */
[----:B------:R-:W-:Y:S01]  /*4360*/  UIADD3 UR11, UPT, UPT, -UR10, URZ, URZ ;  /* 0x000000ff0a0b7290 */ /* 0x000fe2000fffe1ff */
[----:B------:R-:W-:Y:S02]  /*4370*/  @!UP0 UMOV UR4, UR9 ;  /* 0x0000000900048c82 */ /* 0x000fe40008000000 */
[----:B------:R-:W-:Y:S02]  /*4380*/  @!UP0 USHF.R.U32.HI UR4, URZ, UR17, UR4 ;  /* 0x00000011ff048299 */ /* 0x000fe40008011604 */
[----:B------:R-:W-:Y:S02]  /*4390*/  UIMAD UR8, UR42, UR11, UR6 ;  /* 0x0000000b2a0872a4 */ /* 0x000fe4000f8e0206 */
[----:B------:R-:W-:Y:S02]  /*43a0*/  @!UP0 USEL UR4, UR5, UR4, !UP1 ;  /* 0x0000000405048287 */ /* 0x000fe4000c800000 */
[----:B------:R-:W-:Y:S02]  /*43b0*/  UISETP.NE.AND UP1, UPT, UR22, URZ, UPT ;  /* 0x000000ff1600728c */ /* 0x000fe4000bf25270 */
[----:B------:R-:W-:Y:S02]  /*43c0*/  @!UP0 UIMAD UR8, UR7, UR8, UR4 ;  /* 0x00000008070882a4 */ /* 0x000fe4000f8e0204 */
[----:B------:R-:W-:Y:S02]  /*43d0*/  @!UP0 UIADD3 UR9, UPT, UPT, UR10, -UR4, URZ ;  /* 0x800000040a098290 */ /* 0x000fe4000fffe0ff */
[----:B------:R-:W-:Y:S02]  /*43e0*/  UIADD3 UR4, UPT, UPT, -UR5, URZ, URZ ;  /* 0x000000ff05047290 */ /* 0x000fe4000fffe1ff */
[----:B------:R-:W-:Y:S02]  /*43f0*/  UIADD3 UR7, UPT, UPT, -UR6, URZ, URZ ;  /* 0x000000ff06077290 */ /* 0x000fe4000fffe1ff */
[----:B------:R-:W-:Y:S02]  /*4400*/  @!UP0 UIMAD UR6, UR9, UR42, UR5 ;  /* 0x0000002a090682a4 */ /* 0x000fe4000f8e0205 */
[----:B------:R-:W-:Y:S02]  /*4410*/  UIMAD UR14, UR15, UR4, UR14 ;  /* 0x000000040f0e72a4 */ /* 0x000fe4000f8e020e */
[----:B------:R-:W-:Y:S01]  /*4420*/  UIMAD UR13, UR34, UR7, UR13 ;  /* 0x00000007220d72a4 */ /* 0x000fe2000f8e020d */
[----:B------:R-:W-:Y:S02]  /*4430*/  @!UP0 UMOV UR5, UR8 ;  /* 0x0000000800058c82 */ /* 0x000fe40008000000 */
[----:B------:R-:W-:Y:S02]  /*4440*/  UIMAD UR14, UR5, UR15, UR14 ;  /* 0x0000000f050e72a4 */ /* 0x000fe4000f8e020e */
[----:B------:R-:W-:Y:S11]  /*4450*/  UIMAD UR13, UR6, UR34, UR13 ;  /* 0x00000022060d72a4 */ /* 0x000ff6000f8e020d */
[----:B------:R-:W-:Y:S01]  /*4460*/  @!UPT UIADD3 URZ, UPT, UPT, URZ, URZ, URZ ;  /* 0x000000fffffff290 */ /* 0x000fe2000fffe0ff */
.L_x_75:
[----:B------:R-:W3:Y:S01]  /*4470*/  @!UP3 LDCU.128 UR20, c[0x0][0xb10] ;  /* 0x00016200ff14b7ac */ /* 0x000ee20008000c00 */
[----:B------:R-:W-:Y:S04]  /*4480*/  ISETP.NE.U32.AND P0, PT, RZ, UR28, PT ;  /* 0x0000001cff007c0c */ /* 0x000fe8000bf05070 */
[----:B------:R-:W-:Y:S01]  /*4490*/  ISETP.NE.AND.EX P0, PT, RZ, UR29, PT, P0 ;  /* 0x0000001dff007c0c */ /* 0x000fe2000bf05300 */
[----:B------:R-:W4:Y:S01]  /*44a0*/  @!UP3 LDCU UR5, c[0x0][0xb0c] ;  /* 0x00016180ff05b7ac */ /* 0x000f220008000800 */
[----:B------:R-:W-:Y:S02]  /*44b0*/  USHF.L.U32 UR11, UR26, 0x6, URZ ;  /* 0x000000061a0b7899 */ /* 0x000fe400080006ff */
[----:B------:R-:W-:Y:S02]  /*44c0*/  USHF.L.U32 UR10, UR30, 0x6, URZ ;  /* 0x000000061e0a7899 */ /* 0x000fe400080006ff */
[----:B---3--:R-:W-:Y:S07]  /*44d0*/  UIMAD.WIDE.U32 UR6, UR14, UR20, URZ ;  /* 0x000000140e0672a5 */ /* 0x008fee000f8e00ff */
[----:B------:R-:W-:Y:S01]  /*44e0*/  @!UP3 UMOV UR4, UR7 ;  /* 0x000000070004bc82 */ /* 0x000fe20008000000 */
[----:B----4-:R-:W-:Y:S02]  /*44f0*/  @!UP3 UISETP.NE.AND UP0, UPT, UR5, 0x1, UPT ;  /* 0x000000010500b88c */ /* 0x010fe4000bf05270 */
[----:B------:R-:W-:Y:S02]  /*4500*/  @!UP3 USHF.R.U32.HI UR4, URZ, UR21, UR4 ;  /* 0x00000015ff04b299 */ /* 0x000fe40008011604 */
[----:B------:R-:W-:Y:S02]  /*4510*/  UIMAD.WIDE.U32 UR6, UR13, UR23, URZ ;  /* 0x000000170d0672a5 */ /* 0x000fe4000f8e00ff */
[----:B------:R-:W-:Y:S02]  /*4520*/  @!UP3 USEL UR8, UR14, UR4, !UP0 ;  /* 0x000000040e08b287 */ /* 0x000fe4000c000000 */
[----:B------:R-:W-:Y:S03]  /*4530*/  @!UP3 UISETP.NE.AND UP0, UPT, UR22, 0x1, UPT ;  /* 0x000000011600b88c */ /* 0x000fe6000bf05270 */
[----:B------:R-:W-:Y:S02]  /*4540*/  @!UP3 UMOV UR6, UR7 ;  /* 0x000000070006bc82 */ /* 0x000fe40008000000 */
[----:B------:R-:W3:Y:S02]  /*4550*/  @!UP3 LDCU UR4, c[0x0][0xb20] ;  /* 0x00016400ff04b7ac */ /* 0x000ee40008000800 */
[----:B---3--:R-:W-:Y:S04]  /*4560*/  @!UP3 USHF.R.U32.HI UR6, URZ, UR4, UR6 ;  /* 0x00000004ff06b299 */ /* 0x008fe80008011606 */
[----:B------:R-:W-:Y:S04]  /*4570*/  @!UP3 USEL UR6, UR13, UR6, !UP0 ;  /* 0x000000060d06b287 */ /* 0x000fe8000c000000 */
[----:B------:R-:W-:Y:S02]  /*4580*/  @!UP3 UIADD3 UR4, UPT, UPT, -UR8, UR6, URZ ;  /* 0x000000060804b290 */ /* 0x000fe4000fffe1ff */
[----:B------:R-:W-:Y:S02]  /*4590*/  @!UP3 UIADD3 UR6, UPT, UPT, UR8, -UR6, URZ ;  /* 0x800000060806b290 */ /* 0x000fe4000fffe0ff */
[----:B------:R-:W-:Y:S02]  /*45a0*/  @!UP3 UIMAD UR14, UR4, UR5, UR14 ;  /* 0x00000005040eb2a4 */ /* 0x000fe4000f8e020e */
[----:B------:R-:W-:Y:S01]  /*45b0*/  @!UP3 UIMAD UR13, UR6, UR22, UR13 ;  /* 0x00000016060db2a4 */ /* 0x000fe2000f8e020d */
[----:B------:R-:W-:Y:S11]  /*45c0*/  BRA.U UP4, `(.L_x_76) ;  /* 0x0000000104107547 */ /* 0x000ff6000b800000 */
[----:B------:R-:W-:Y:S04]  /*45d0*/  MOV R2, UR40 ;  /* 0x0000002800027c02 */ /* 0x000fe80008000f00 */
[----:B------:R-:W-:Y:S04]  /*45e0*/  SHF.L.U32 R2, R2, 0x1f, RZ ;  /* 0x0000001f02027819 */ /* 0x000fe800000006ff */
[----:B------:R-:W3:Y:S02]  /*45f0*/  SYNCS.PHASECHK.TRANS64.TRYWAIT P1, [UR24+0x68], R2 ;  /* 0x00006802ff0075a7 */ /* 0x000ee40008021118 */
[----:B---3--:R-:W-:Y:S05]  /*4600*/  @!P1 BRA `(.L_x_77) ;  /* 0x0000003400589947 */ /* 0x008fea0003800000 */
.L_x_76:
[----:B------:R-:W-:Y:S05]  /*4610*/  BRA.U !UP6, `(.L_x_78) ;  /* 0x000000010e387547 */ /* 0x000fea000b800000 */
[----:B------:R-:W-:Y:S01]  /*4620*/  UPLOP3.LUT UP1, UPT, UPT, UPT, UP5, 0x80, 0x8 ;  /* 0x000000000008789c */ /* 0x000fe20003f2f050 */
[----:B--2---:R-:W-:Y:S01]  /*4630*/  HFMA2 R0, -RZ, RZ, 0, 5.9604644775390625e-08 ;  /* 0x00000001ff007431 */ /* 0x004fe200000001ff */
[----:B------:R-:W2:Y:S01]  /*4640*/  LDCU.64 UR8, c[0x0][0x358] ;  /* 0x00006b00ff0877ac */ /* 0x000ea20008000a00 */
[----:B------:R-:W-:Y:S03]  /*4650*/  IMAD.MOV.U32 R45, RZ, RZ, 0x1 ;  /* 0x00000001ff2d7424 */ /* 0x000fe600078e00ff */
[----:B------:R-:W-:Y:S05]  /*4660*/  PLOP3.LUT P1, PT, PT, PT, UP1, 0x80, 0x8 ;  /* 0x000000000008781c */ /* 0x000fea0003f2f018 */
[----:B------:R-:W3:Y:S01]  /*4670*/  @UP1 LDCU.64 UR4, c[0x0][0x888] ;  /* 0x00011100ff0417ac */ /* 0x000ee20008000a00 */
[----:B------:R-:W-:Y:S07]  /*4680*/  @UP1 UIMAD UR6, UR36, UR28, URZ ;  /* 0x0000001c240612a4 */ /* 0x000fee000f8e02ff */
[----:B------:R-:W-:Y:S01]  /*4690*/  @!P1 PRMT R45, R0, 0x7610, R45 ;  /* 0x00007610002d9816 */ /* 0x000fe2000000002d */
[----:B---3--:R-:W-:Y:S06]  /*46a0*/  @UP1 UIMAD.WIDE UR4, UR6, 0x4, UR4 ;  /* 0x00000004060418a5 */ /* 0x008fec000f8e0204 */
[----:B-----5:R-:W-:Y:S01]  /*46b0*/  IMAD.U32 R26, RZ, RZ, UR4 ;  /* 0x00000004ff1a7e24 */ /* 0x020fe2000f8e00ff */
[----:B------:R-:W-:Y:S04]  /*46c0*/  MOV R27, UR5 ;  /* 0x00000005001b7c02 */ /* 0x000fe80008000f00 */
[----:B------:R-:W3:Y:S01]  /*46d0*/  @!UP1 LDCU UR4, c[0x0][0x880] ;  /* 0x00011000ff0497ac */ /* 0x000ee20008000800 */
[----:B--2---:R4:W5:Y:S02]  /*46e0*/  @P1 LDG.E R26, desc[UR8][R26.64] ;  /* 0x000000081a1a1981 */ /* 0x004964000c1e1900 */
[----:B---34-:R-:W-:Y:S07]  /*46f0*/  @!P1 IMAD.U32 R26, RZ, RZ, UR4 ;  /* 0x00000004ff1a9e24 */ /* 0x018fee000f8e00ff */
.L_x_78:
[----:B-----5:R-:W-:Y:S01]  /*4700*/  @!P0 FSETP.EQ.AND P2, PT, R26, RZ, PT ;  /* 0x000000ff1a00820b */ /* 0x020fe20003f42000 */
[----:B------:R-:W-:Y:S01]  /*4710*/  @!UPT UIADD3 URZ, UPT, UPT, URZ, URZ, URZ ;  /* 0x000000fffffff290 */ /* 0x000fe2000fffe0ff */
[----:B------:R-:W-:Y:S11]  /*4720*/  @!P0 BRA `(.L_x_79) ;  /* 0x0000000000148947 */ /* 0x000ff60003800000 */
[----:B------:R-:W-:Y:S02]  /*4730*/  LOP3.LUT P0, RZ, R45, 0xff, RZ, 0xc0, !PT ;  /* 0x000000ff2dff7812 */ /* 0x000fe4000780c0ff */
[----:B------:R-:W-:Y:S04]  /*4740*/  PLOP3.LUT P2, PT, PT, PT, UP1, 0x80, 0x8 ;  /* 0x000000000008781c */ /* 0x000fe80003f4f018 */
[----:B------:R-:W-:Y:S07]  /*4750*/  PLOP3.LUT P2, PT, P2, PT, PT, 0x8, 0x80 ;  /* 0x000000000080781c */ /* 0x000fee000174e170 */
[----:B------:R-:W-:Y:S11]  /*4760*/  @P0 FSETP.EQ.AND P2, PT, R26, RZ, PT ;  /* 0x000000ff1a00020b */ /* 0x000ff60003f42000 */
[----:B------:R-:W-:Y:S02]  /*4770*/  @!UPT UIADD3 URZ, UPT, UPT, URZ, URZ, URZ ;  /* 0x000000fffffff290 */ /* 0x000fe4000fffe0ff */
.L_x_79:
[----:B------:R-:W-:Y:S01]  /*4780*/  ULEA UR4, UR25, UR24, 0x3 ;  /* 0x0000001819047291 */ /* 0x000fe2000f8e18ff */
[----:B--2---:R-:W-:Y:S02]  /*4790*/  SHF.L.U32 R2, R11, 0x1f, RZ ;  /* 0x0000001f0b027819 */ /* 0x004fe400000006ff */
[----:B------:R-:W-:Y:S04]  /*47a0*/  ELECT P1, URZ, PT ;  /* 0x0000000000ff782f */ /* 0x000fe80003820000 */
[----:B------:R-:W-:Y:S02]  /*47b0*/  PLOP3.LUT P1, PT, P2, P1, PT, 0xf2, 0x2f ;  /* 0x00000000002f781c */ /* 0x000fe40001723e72 */
[----:B------:R-:W2:Y:S02]  /*47c0*/  SYNCS.PHASECHK.TRANS64.TRYWAIT P0, [UR4+0x48], R2 ;  /* 0x00004802ff0075a7 */ /* 0x000ea40008001104 */
[----:B--2---:R-:W-:Y:S09]  /*47d0*/  @!P0 BRA `(.L_x_80) ;  /* 0x0000003000fc8947 */ /* 0x004ff20003800000 */
.L_x_149:
[----:B------:R-:W-:Y:S01]  /*47e0*/  VOTEU.ALL UP0, P1 ;  /* 0x0000000000ff7886 */ /* 0x000fe20000800000 */
[----:B--2---:R-:W-:Y:S01]  /*47f0*/  @!P1 IADD3 R2, P0, PT, R12, 0x580, RZ ;  /* 0x000005800c029810 */ /* 0x004fe20007f1e0ff */
[----:B------:R-:W-:Y:S01]  /*4800*/  UIADD3 UR9, UPT, UPT, UR4, 0x30, URZ ;  /* 0x0000003004097890 */ /* 0x000fe2000fffe0ff */
[----:B------:R-:W-:Y:S01]  /*4810*/  VIADD R10, R10, 0x1 ;  /* 0x000000010a0a7836 */ /* 0x000fe20000000000 */
[----:B------:R-:W-:Y:S01]  /*4820*/  UMOV UR22, 0x0 ;  /* 0x0000000000167882 */ /* 0x000fe20000000000 */
[----:B------:R-:W-:Y:S01]  /*4830*/  @!UP0 ULEA UR5, UR25, UR24, 0xc ;  /* 0x0000001819058291 */ /* 0x000fe2000f8e60ff */
[----:B------:R-:W-:Y:S01]  /*4840*/  @!P1 IMAD.X R0, RZ, RZ, R13, P0 ;  /* 0x000000ffff009224 */ /* 0x000fe200000e060d */
[----:B------:R-:W-:Y:S01]  /*4850*/  @!P1 R2UR UR7, R2 ;  /* 0x00000000020792ca */ /* 0x000fe200000e0000 */
[----:B------:R-:W-:Y:S01]  /*4860*/  @!P1 IMAD.MOV.U32 R2, RZ, RZ, 0x1000 ;  /* 0x00001000ff029424 */ /* 0x000fe200078e00ff */
[----:B------:R-:W-:Y:S02]  /*4870*/  @!UP0 UIADD3 UR8, UPT, UPT, UR5, 0x200, URZ ;  /* 0x0000020005088890 */ /* 0x000fe4000fffe0ff */
[----:B------:R-:W-:Y:S01]  /*4880*/  UIADD3 UR5, UPT, UPT, UR25, 0x1, URZ ;  /* 0x0000000119057890 */ /* 0x000fe2000fffe0ff */
[----:B------:R-:W-:Y:S01]  /*4890*/  UMOV UR23, 0x10000000 ;  /* 0x1000000000177882 */ /* 0x000fe20000000000 */
[----:B------:R-:W-:Y:S02]  /*48a0*/  UMOV UR12, UR36 ;  /* 0x00000024000c7c82 */ /* 0x000fe40008000000 */
[----:B------:R-:W-:Y:S04]  /*48b0*/  UISETP.NE.AND UP0, UPT, UR5, 0x3, UPT ;  /* 0x000000030500788c */ /* 0x000fe8000bf05270 */
[----:B------:R-:W-:Y:S01]  /*48c0*/  USEL UR6, UR5, URZ, UP0 ;  /* 0x000000ff05067287 */ /* 0x000fe20008000000 */
[----:B------:R-:W-:Y:S01]  /*48d0*/  @!P1 R2UR UR5, R0 ;  /* 0x00000000000592ca */ /* 0x000fe200000e0000 */
[----:B------:R-:W-:Y:S01]  /*48e0*/  IMAD.U32 R4, RZ, RZ, UR7 ;  /* 0x00000007ff047e24 */ /* 0x000fe2000f8e00ff */
[----:B------:R-:W-:Y:S02]  /*48f0*/  USEL UR20, URZ, 0x1, UP0 ;  /* 0x00000001ff147887 */ /* 0x000fe40008000000 */
[----:B------:R-:W-:Y:S01]  /*4900*/  VOTEU.ALL UP0, P1 ;  /* 0x0000000000ff7886 */ /* 0x000fe20000800000 */
[----:B------:R-:W-:Y:S01]  /*4910*/  UPRMT UR7, UR54, 0x654, UR9 ;  /* 0x0000065436077896 */ /* 0x000fe20008000009 */
[----:B------:R-:W-:Y:S02]  /*4920*/  @!P1 R2UR UR18, R4 ;  /* 0x00000000041292ca */ /* 0x000fe400000e0000 */
[----:B------:R-:W-:Y:S04]  /*4930*/  LOP3.LUT R11, R11, UR20, RZ, 0x3c, !PT ;  /* 0x000000140b0b7c12 */ /* 0x000fe8000f8e3cff */
[----:B------:R-:W-:Y:S01]  /*4940*/  SHF.L.U32 R0, R11, 0x1f, RZ ;  /* 0x0000001f0b007819 */ /* 0x000fe200000006ff */
[----:B------:R-:W-:Y:S01]  /*4950*/  IMAD.U32 R5, RZ, RZ, UR5 ;  /* 0x00000005ff057e24 */ /* 0x000fe2000f8e00ff */
[----:B------:R-:W-:Y:S04]  /*4960*/  ULEA UR5, UR6, UR24, 0x3 ;  /* 0x0000001806057291 */ /* 0x000fe8000f8e18ff */
[----:B------:R-:W-:Y:S11]  /*4970*/  @!P1 R2UR UR19, R5 ;  /* 0x00000000051392ca */ /* 0x000ff600000e0000 */
[----:B------:R-:W-:Y:S02]  /*4980*/  @!UPT UIADD3 URZ, UPT, UPT, URZ, URZ, URZ ;  /* 0x000000fffffff290 */ /* 0x000fe4000fffe0ff */
[----:B------:R2:W-:Y:S01]  /*4990*/  @!UP0 UTMALDG.3D [UR8], [UR18], desc[UR22] ;  /* 0x00001608120085b4 */ /* 0x0005e20008011000 */
[----:B------:R2:W-:Y:S01]  /*49a0*/  @!P1 SYNCS.ARRIVE.TRANS64.RED.A0TR RZ, [UR4+0x30], R2 ;  /* 0x00003002ffff99a7 */ /* 0x0005e20008300404 */
[----:B------:R-:W-:Y:S01]  /*49b0*/  SYNCS.ARRIVE.TRANS64.RED.A1T0 RZ, [UR7], RZ ;  /* 0x000000ffffff79a7 */ /* 0x000fe20008100407 */
[----:B------:R-:W3:Y:S02]  /*49c0*/  SYNCS.PHASECHK.TRANS64.TRYWAIT P0, [UR5+0x48], R0 ;  /* 0x00004800ff0075a7 */ /* 0x000ee40008001105 */
[----:B--23--:R-:W-:Y:S05]  /*49d0*/  @!P0 BRA `(.L_x_81) ;  /* 0x0000003000948947 */ /* 0x00cfea0003800000 */
.L_x_151:
[----:B------:R-:W-:Y:S01]  /*49e0*/  UIADD3 UR9, UPT, UPT, UR5, 0x30, URZ ;  /* 0x0000003005097890 */ /* 0x000fe2000fffe0ff */
[----:B--2---:R-:W-:Y:S01]  /*49f0*/  @!P1 IADD3 R2, P0, PT, R12, 0x580, RZ ;  /* 0x000005800c029810 */ /* 0x004fe20007f1e0ff */
[----:B------:R-:W-:Y:S01]  /*4a00*/  UPLOP3.LUT UP4, UPT, UPT, UPT, UPT, 0x80, 0x8 ;  /* 0x000000000008789c */ /* 0x000fe20003f8f070 */
[----:B------:R-:W-:Y:S01]  /*4a10*/  R2UR UR22, R47 ;  /* 0x000000002f1672ca */ /* 0x000fe200000e0000 */
[----:B------:R-:W-:Y:S01]  /*4a20*/  UMOV UR20, 0x0 ;  /* 0x0000000000147882 */ /* 0x000fe20000000000 */
[----:B------:R-:W-:Y:S01]  /*4a30*/  UMOV UR21, 0x10000000 ;  /* 0x1000000000157882 */ /* 0x000fe20000000000 */
[----:B------:R-:W-:Y:S01]  /*4a40*/  UMOV UR12, UR36 ;  /* 0x00000024000c7c82 */ /* 0x000fe20008000000 */
[----:B------:R-:W-:Y:S01]  /*4a50*/  VOTEU.ALL UP0, P1 ;  /* 0x0000000000ff7886 */ /* 0x000fe20000800000 */
[----:B------:R-:W-:Y:S01]  /*4a60*/  @!P1 IMAD.X R0, RZ, RZ, R13, P0 ;  /* 0x000000ffff009224 */ /* 0x000fe200000e060d */
[----:B------:R-:W-:Y:S01]  /*4a70*/  R2UR UR19, R48 ;  /* 0x00000000301372ca */ /* 0x000fe200000e0000 */
[----:B------:R-:W-:Y:S01]  /*4a80*/  UMOV UR36, UR27 ;  /* 0x0000001b00247c82 */ /* 0x000fe20008000000 */
[C---:B------:R-:W-:Y:S01]  /*4a90*/  ISETP.NE.AND P0, PT, R10.reuse, 0x2, PT ;  /* 0x000000020a00780c */ /* 0x040fe20003f05270 */
[----:B------:R-:W-:Y:S02]  /*4aa0*/  @!UP0 ULEA UR4, UR6, UR24, 0xc ;  /* 0x0000001806048291 */ /* 0x000fe4000f8e60ff */
[----:B------:R-:W-:Y:S01]  /*4ab0*/  @!UP0 UIADD3 UR10, UPT, UPT, UR10, 0x20, URZ ;  /* 0x000000200a0a8890 */ /* 0x000fe2000fffe0ff */
[----:B------:R-:W-:Y:S01]  /*4ac0*/  SEL R10, R10, RZ, P0 ;  /* 0x000000ff0a0a7207 */ /* 0x000fe20000000000 */
[----:B------:R-:W-:Y:S02]  /*4ad0*/  @!UP0 UIADD3 UR8, UPT, UPT, UR4, 0x200, URZ ;  /* 0x0000020004088890 */ /* 0x000fe4000fffe0ff */
[----:B------:R-:W-:Y:S01]  /*4ae0*/  UIADD3 UR4, UPT, UPT, UR6, 0x1, URZ ;  /* 0x0000000106047890 */ /* 0x000fe2000fffe0ff */
[----:B------:R-:W-:Y:S01]  /*4af0*/  @!P1 R2UR UR6, R2 ;  /* 0x00000000020692ca */ /* 0x000fe200000e0000 */
[----:B------:R-:W-:Y:S02]  /*4b00*/  UIADD3 UR30, UPT, UPT, UR13, UR22, URZ ;  /* 0x000000160d1e7290 */ /* 0x000fe4000fffe0ff */
[----:B------:R-:W-:Y:S02]  /*4b10*/  UISETP.NE.AND UP0, UPT, UR4, 0x3, UPT ;  /* 0x000000030400788c */ /* 0x000fe4000bf05270 */
[----:B------:R-:W-:Y:S02]  /*4b20*/  UIADD3 UR26, UPT, UPT, UR14, UR19, URZ ;  /* 0x000000130e1a7290 */ /* 0x000fe4000fffe0ff */
[----:B------:R-:W-:Y:S01]  /*4b30*/  USEL UR25, UR4, URZ, UP0 ;  /* 0x000000ff04197287 */ /* 0x000fe20008000000 */
[----:B------:R-:W-:Y:S01]  /*4b40*/  @!P1 R2UR UR4, R0 ;  /* 0x00000000000492ca */ /* 0x000fe200000e0000 */
[----:B------:R-:W-:Y:S01]  /*4b50*/  USEL UR18, URZ, 0x1, UP0 ;  /* 0x00000001ff127887 */ /* 0x000fe20008000000 */
[----:B------:R-:W-:Y:S01]  /*4b60*/  SEL R0, RZ, 0x1, P0 ;  /* 0x00000001ff007807 */ /* 0x000fe20000000000 */
[----:B------:R-:W-:Y:S02]  /*4b70*/  VOTEU.ALL UP0, P1 ;  /* 0x0000000000ff7886 */ /* 0x000fe40000800000 */
[----:B------:R-:W-:Y:S01]  /*4b80*/  IMAD.U32 R4, RZ, RZ, UR6 ;  /* 0x00000006ff047e24 */ /* 0x000fe2000f8e00ff */
[----:B------:R-:W-:Y:S02]  /*4b90*/  LOP3.LUT R9, R9, R0, RZ, 0x3c, !PT ;  /* 0x0000000009097212 */ /* 0x000fe400078e3cff */
[----:B------:R-:W-:Y:S02]  /*4ba0*/  LOP3.LUT R11, R11, UR18, RZ, 0x3c, !PT ;  /* 0x000000120b0b7c12 */ /* 0x000fe4000f8e3cff */
[----:B------:R-:W-:Y:S03]  /*4bb0*/  @!P1 R2UR UR6, R4 ;  /* 0x00000000040692ca */ /* 0x000fe600000e0000 */
[----:B------:R-:W-:Y:S01]  /*4bc0*/  IMAD.U32 R5, RZ, RZ, UR4 ;  /* 0x00000004ff057e24 */ /* 0x000fe2000f8e00ff */
[----:B------:R-:W-:Y:S04]  /*4bd0*/  UPRMT UR4, UR54, 0x654, UR9 ;  /* 0x0000065436047896 */ /* 0x000fe80008000009 */
[----:B------:R-:W-:Y:S11]  /*4be0*/  @!P1 R2UR UR7, R5 ;  /* 0x00000000050792ca */ /* 0x000ff600000e0000 */
[----:B------:R-:W-:Y:S02]  /*4bf0*/  @!UPT UIADD3 URZ, UPT, UPT, URZ, URZ, URZ ;  /* 0x000000fffffff290 */ /* 0x000fe4000fffe0ff */
[----:B------:R2:W-:Y:S01]  /*4c00*/  @!UP0 UTMALDG.3D [UR8], [UR6], desc[UR20] ;  /* 0x00001408060085b4 */ /* 0x0005e20008011000 */
[----:B------:R2:W-:Y:S01]  /*4c10*/  @!P1 SYNCS.ARRIVE.TRANS64.RED.A0TR RZ, [UR5+0x30], R3 ;  /* 0x00003003ffff99a7 */ /* 0x0005e20008300405 */
[----:B------:R-:W-:Y:S01]  /*4c20*/  SYNCS.ARRIVE.TRANS64.RED.A1T0 RZ, [UR4], RZ ;  /* 0x000000ffffff79a7 */ /* 0x000fe20008100404 */
[----:B------:R-:W-:Y:S05]  /*4c30*/  BRA.U UP2, `(.L_x_82) ;  /* 0xfffffff102d07547 */ /* 0x000fea000b83ffff */
[----:B------:R-:W-:Y:S01]  /*4c40*/  UIADD3 UR24, UPT, UPT, UR24, 0x48, URZ ;  /* 0x0000004818187890 */ /* 0x000fe2000fffe0ff */
[----:B------:R-:W-:-:S03]  /*4c50*/  SHF.L.U32 R2, R11, 0x1f, RZ ;  /* 0x0000001f0b027819 */ /* 0x000fc600000006ff */
[----:B------:R-:W-:-:S09]  /*4c60*/  ULEA UR4, UR25, UR24, 0x3 ;  /* 0x0000001819047291 */ /* 0x000fd2000f8e18ff */
[----:B------:R-:W3:Y:S02]  /*4c70*/  SYNCS.PHASECHK.TRANS64.TRYWAIT P0, [UR4], R2 ;  /* 0x00000002ff0075a7 */ /* 0x000ee40008001104 */
[----:B---3--:R-:W-:Y:S05]  /*4c80*/  @!P0 BRA `(.L_x_83) ;  /* 0x0000003000008947 */ /* 0x008fea0003800000 */
.L_x_153:
[----:B------:R-:W-:-:S04]  /*4c90*/  UIADD3 UR4, UPT, UPT, UR25, 0x1, URZ ;  /* 0x0000000119047890 */ /* 0x000fc8000fffe0ff */
[----:B------:R-:W-:-:S04]  /*4ca0*/  UISETP.NE.AND UP0, UPT, UR4, 0x3, UPT ;  /* 0x000000030400788c */ /* 0x000fc8000bf05270 */
[----:B--2---:R-:W-:Y:S02]  /*4cb0*/  USEL UR6, URZ, 0x1, UP0 ;  /* 0x00000001ff067887 */ /* 0x004fe40008000000 */
[----:B------:R-:W-:-:S04]  /*4cc0*/  USEL UR4, UR4, URZ, UP0 ;  /* 0x000000ff04047287 */ /* 0x000fc80008000000 */
[----:B------:R-:W-:Y:S01]  /*4cd0*/  ULEA UR5, UR4, UR24, 0x3 ;  /* 0x0000001804057291 */ /* 0x000fe2000f8e18ff */
[----:B------:R-:W-:-:S04]  /*4ce0*/  LOP3.LUT R11, R11, UR6, RZ, 0x3c, !PT ;  /* 0x000000060b0b7c12 */ /* 0x000fc8000f8e3cff */
[----:B---3--:R-:W-:-:S04]  /*4cf0*/  SHF.L.U32 R2, R11, 0x1f, RZ ;  /* 0x0000001f0b027819 */ /* 0x008fc800000006ff */
[----:B------:R-:W2:Y:S02]  /*4d00*/  SYNCS.PHASECHK.TRANS64.TRYWAIT P0, [UR5], R2 ;  /* 0x00000002ff0075a7 */ /* 0x000ea40008001105 */
[----:B--2---:R-:W-:Y:S05]  /*4d10*/  @!P0 BRA `(.L_x_84) ;  /* 0x0000002c00f48947 */ /* 0x004fea0003800000 */
.L_x_155:
[----:B------:R-:W-:-:S04]  /*4d20*/  UIADD3 UR4, UPT, UPT, UR4, 0x1, URZ ;  /* 0x0000000104047890 */ /* 0x000fc8000fffe0ff */
[----:B------:R-:W-:-:S04]  /*4d30*/  UISETP.NE.AND UP0, UPT, UR4, 0x3, UPT ;  /* 0x000000030400788c */ /* 0x000fc8000bf05270 */
[----:B------:R-:W-:Y:S02]  /*4d40*/  USEL UR5, URZ, 0x1, UP0 ;  /* 0x00000001ff057887 */ /* 0x000fe40008000000 */
[----:B------:R-:W-:-:S04]  /*4d50*/  USEL UR4, UR4, URZ, UP0 ;  /* 0x000000ff04047287 */ /* 0x000fc80008000000 */
[----:B------:R-:W-:Y:S01]  /*4d60*/  ULEA UR4, UR4, UR24, 0x3 ;  /* 0x0000001804047291 */ /* 0x000fe2000f8e18ff */
[----:B--2---:R-:W-:-:S04]  /*4d70*/  LOP3.LUT R2, R11, UR5, RZ, 0x3c, !PT ;  /* 0x000000050b027c12 */ /* 0x004fc8000f8e3cff */
[----:B------:R-:W-:Y:S01]  /*4d80*/  SHF.L.U32 R2, R2, 0x1f, RZ ;  /* 0x0000001f02027819 */ /* 0x000fe200000006ff */
[----:B------:R-:W-:-:S07]  /*4d90*/  IMAD.U32 R0, RZ, RZ, UR4 ;  /* 0x00000004ff007e24 */ /* 0x000fce000f8e00ff */
.L_x_85:
[----:B--2---:R2:W3:Y:S02]  /*4da0*/  SYNCS.PHASECHK.TRANS64.TRYWAIT P0, [R0+URZ], R2 ;  /* 0x00000002000075a7 */ /* 0x0044e400080011ff */
[----:B---3--:R-:W-:Y:S05]  /*4db0*/  @!P0 NANOSLEEP.SYNCS 0x989680 ;  /* 0x009896800000895d */ /* 0x008fea0003900000 */
[----:B------:R-:W3:Y:S02]  /*4dc0*/  @!P0 SYNCS.PHASECHK.TRANS64 P0, [R0+URZ], R2 ;  /* 0x00000002000085a7 */ /* 0x000ee400080010ff */
[----:B-1-3--:R-:W-:Y:S05]  /*4dd0*/  @P0 EXIT ;  /* 0x000000000000094d */ /* 0x00afea0003800000 */
[----:B------:R-:W-:Y:S05]  /*4de0*/  BRA `(.L_x_85) ;  /* 0xfffffffc00ec7947 */ /* 0x000fea000383ffff */
.L_x_73:
[----:B------:R-:W-:-:S06]  /*4df0*/  UISETP.GE.AND UP0, UPT, UR18, 0x4, UPT ;  /* 0x000000041200788c */ /* 0x000fcc000bf06270 */
[----:B------:R-:W-:-:S13]  /*4e00*/  PLOP3.LUT P0, PT, PT, PT, UP0, 0x80, 0x8 ;  /* 0x000000000008781c */ /* 0x000fda0003f0f008 */
[----:B-1----:R-:W-:Y:S05]  /*4e10*/  @!P0 EXIT ;  /* 0x000000000000894d */ /* 0x002fea0003800000 */
[----:B------:R-:W-:Y:S01]  /*4e20*/  BAR.SYNC.DEFER_BLOCKING 0x6, 0xa0 ;  /* 0x0182800000007b1d */ /* 0x000fe20000010000 */
[C---:B------:R-:W-:Y:S01]  /*4e30*/  IMAD.SHL.U32 R3, R55.reuse, 0x20, RZ ;  /* 0x0000002037037824 */ /* 0x040fe200078e00ff */
[C---:B------:R-:W-:Y:S01]  /*4e40*/  LOP3.LUT P0, RZ, R55.reuse, 0x4, RZ, 0xc0, !PT ;  /* 0x0000000437ff7812 */ /* 0x040fe2000780c0ff */
[C---:B------:R-:W-:Y:S01]  /*4e50*/  IMAD.SHL.U32 R2, R55.reuse, 0x10, RZ ;  /* 0x0000001037027824 */ /* 0x040fe200078e00ff */
[----:B------:R-:W-:Y:S01]  /*4e60*/  CS2R R52, SRZ ;  /* 0x0000000000347805 */ /* 0x000fe2000001ff00 */
[----:B------:R-:W-:Y:S01]  /*4e70*/  IMAD.SHL.U32 R44, R55, 0x4, RZ ;  /* 0x00000004372c7824 */ /* 0x000fe200078e00ff */
[----:B------:R-:W-:Y:S01]  /*4e80*/  UMOV UR44, 0x400 ;  /* 0x00000400002c7882 */ /* 0x000fe20000000000 */
[----:B------:R-:W1:Y:S01]  /*4e90*/  LDCU.64 UR4, c[0x0][0x890] ;  /* 0x00011200ff0477ac */ /* 0x000e620008000a00 */
[----:B------:R-:W2:Y:S01]  /*4ea0*/  LDC.64 R42, c[0x0][0x8b0] ;  /* 0x00022c00ff2a7b82 */ /* 0x000ea20000000a00 */
[----:B------:R-:W-:Y:S01]  /*4eb0*/  LOP3.LUT R4, R3, 0xc0, RZ, 0xc0, !PT ;  /* 0x000000c003047812 */ /* 0x000fe200078ec0ff */
[----:B------:R-:W-:Y:S01]  /*4ec0*/  IMAD.U32 R23, R55, 0x10000, RZ ;  /* 0x0001000037177824 */ /* 0x000fe200078e00ff */
[----:B------:R-:W-:Y:S01]  /*4ed0*/  ULEA UR44, UR54, UR44, 0x18 ;  /* 0x0000002c362c7291 */ /* 0x000fe2000f8ec0ff */
[----:B------:R-:W-:Y:S01]  /*4ee0*/  LOP3.LUT R2, R2, 0x600, RZ, 0xc0, !PT ;  /* 0x0000060002027812 */ /* 0x000fe200078ec0ff */
[----:B------:R-:W-:Y:S01]  /*4ef0*/  IMAD.MOV.U32 R54, RZ, RZ, 0x10 ;  /* 0x00000010ff367424 */ /* 0x000fe200078e00ff */
[----:B------:R-:W-:Y:S01]  /*4f00*/  LOP3.LUT R44, R4, 0x18, R44, 0xf8, !PT ;  /* 0x00000018042c7812 */ /* 0x000fe200078ef82c */
[----:B------:R-:W-:Y:S01]  /*4f10*/  IMAD.MOV.U32 R22, RZ, RZ, RZ ;  /* 0x000000ffff167224 */ /* 0x000fe200078e00ff */
[----:B------:R-:W3:Y:S01]  /*4f20*/  LDC.64 R40, c[0x0][0x8a8] ;  /* 0x00022a00ff287b82 */ /* 0x000ee20000000a00 */
[----:B------:R-:W-:Y:S01]  /*4f30*/  SHF.R.U32.HI R4, RZ, 0x1, R55 ;  /* 0x00000001ff047819 */ /* 0x000fe20000011637 */
[----:B------:R-:W-:Y:S01]  /*4f40*/  IMAD.MOV.U32 R51, RZ, RZ, RZ ;  /* 0x000000ffff337224 */ /* 0x000fe200078e00ff */
[----:B------:R-:W-:Y:S01]  /*4f50*/  LOP3.LUT R2, R2, 0x20, R3, 0xf8, !PT ;  /* 0x0000002002027812 */ /* 0x000fe200078ef803 */
[----:B------:R-:W4:Y:S01]  /*4f60*/  LDCU UR63, c[0x0][0x370] ;  /* 0x00006e00ff3f77ac */ /* 0x000f220008000800 */
[----:B------:R-:W-:-:S02]  /*4f70*/  LOP3.LUT R23, R23, 0x600000, RZ, 0xc0, !PT ;  /* 0x0060000017177812 */ /* 0x000fc400078ec0ff */
[----:B------:R-:W-:Y:S01]  /*4f80*/  LOP3.LUT R44, R44, 0x8, R4, 0x78, !PT ;  /* 0x000000082c2c7812 */ /* 0x000fe200078e7804 */
[----:B------:R-:W4:Y:S01]  /*4f90*/  LDS R0, [UR44+0x120] ;  /* 0x0001202cff007984 */ /* 0x000f220008000800 */
[----:B-1----:R-:W-:Y:S01]  /*4fa0*/  IMAD.U32 R57, RZ, RZ, UR4 ;  /* 0x00000004ff397e24 */ /* 0x002fe2000f8e00ff */
[----:B------:R-:W-:Y:S01]  /*4fb0*/  UIADD3 UR4, UPT, UPT, UR44, 0x200, URZ ;  /* 0x000002002c047890 */ /* 0x000fe2000fffe0ff */
[----:B------:R-:W-:Y:S01]  /*4fc0*/  LOP3.LUT R2, R2, 0x100, R3, 0xf8, !PT ;  /* 0x0000010002027812 */ /* 0x000fe200078ef803 */
[----:B------:R-:W-:Y:S01]  /*4fd0*/  IMAD.U32 R56, RZ, RZ, UR5 ;  /* 0x00000005ff387e24 */ /* 0x000fe2000f8e00ff */
[----:B------:R-:W-:Y:S01]  /*4fe0*/  LOP3.LUT R55, R55, 0x60, RZ, 0xc0, !PT ;  /* 0x0000006037377812 */ /* 0x000fe200078ec0ff */
[----:B------:R-:W1:Y:S01]  /*4ff0*/  LDCU UR43, c[0x0][0xb0c] ;  /* 0x00016180ff2b77ac */ /* 0x000e620008000800 */
[----:B------:R-:W-:Y:S01]  /*5000*/  LOP3.LUT R44, R2, R44, RZ, 0xfc, !PT ;  /* 0x0000002c022c7212 */ /* 0x000fe200078efcff */
[----:B------:R-:W-:Y:S01]  /*5010*/  IMAD.U32 R59, RZ, RZ, UR4 ;  /* 0x00000004ff3b7e24 */ /* 0x000fe2000f8e00ff */
[----:B------:R-:W-:Y:S01]  /*5020*/  SEL R54, R54, 0xfffffff0, !P0 ;  /* 0xfffffff036367807 */ /* 0x000fe20004000000 */
[----:B------:R-:W1:Y:S01]  /*5030*/  LDCU UR39, c[0x0][0xb30] ;  /* 0x00016600ff2777ac */ /* 0x000e620008000800 */
[----:B------:R-:W1:Y:S01]  /*5040*/  LDCU.64 UR60, c[0x0][0x888] ;  /* 0x00011100ff3c77ac */ /* 0x000e620008000a00 */
[----:B------:R-:W1:Y:S01]  /*5050*/  LDCU.64 UR40, c[0x0][0xb28] ;  /* 0x00016500ff2877ac */ /* 0x000e620008000a00 */
[----:B------:R-:W1:Y:S01]  /*5060*/  LDCU.128 UR56, c[0x0][0xb10] ;  /* 0x00016200ff3877ac */ /* 0x000e620008000c00 */
[----:B------:R-:W1:Y:S01]  /*5070*/  LDCU UR62, c[0x0][0x374] ;  /* 0x00006e80ff3e77ac */ /* 0x000e620008000800 */
[----:B------:R-:W-:Y:S01]  /*5080*/  UMOV UR55, 0x1 ;  /* 0x0000000100377882 */ /* 0x000fe20000000000 */
[----:B------:R-:W-:Y:S01]  /*5090*/  UMOV UR46, URZ ;  /* 0x000000ff002e7c82 */ /* 0x000fe20008000000 */
[----:B------:R-:W-:Y:S01]  /*50a0*/  UMOV UR53, URZ ;  /* 0x000000ff00357c82 */ /* 0x000fe20008000000 */
[----:B------:R-:W-:Y:S01]  /*50b0*/  UMOV UR52, URZ ;  /* 0x000000ff00347c82 */ /* 0x000fe20008000000 */
[----:B-1234-:R-:W-:-:S07]  /*50c0*/  IMAD.IADD R23, R0, 0x1, R23 ;  /* 0x0000000100177824 */ /* 0x01efce00078e0217 */
.L_x_116:
[C---:B------:R-:W-:Y:S02]  /*50d0*/  LEA R0, R51.reuse, UR44, 0x3 ;  /* 0x0000002c33007c11 */ /* 0x040fe4000f8e18ff */
[----:B------:R-:W-:Y:S02]  /*50e0*/  SHF.L.U32 R2, R52, 0x1f, RZ ;  /* 0x0000001f34027819 */ /* 0x000fe400000006ff */
[----:B-1----:R-:W-:Y:S02]  /*50f0*/  LEA R4, R51, UR44, 0x4 ;  /* 0x0000002c33047c11 */ /* 0x002fe4000f8e20ff */
[----:B------:R-:W1:Y:S02]  /*5100*/  SYNCS.PHASECHK.TRANS64.TRYWAIT P0, [R0+URZ+0x70], R2 ;  /* 0x00007002000075a7 */ /* 0x000e6400080011ff */
[----:B-1----:R-:W-:Y:S05]  /*5110*/  @!P0 BRA `(.L_x_86) ;  /* 0x0000002c000c8947 */ /* 0x002fea0003800000 */
.L_x_156:
[----:B------:R-:W-:Y:S01]  /*5120*/  R2UR UR7, R58 ;  /* 0x000000003a0772ca */ /* 0x000fe200000e0000 */
[----:B------:R-:W2:Y:S01]  /*5130*/  LDS.128 R4, [R4+0x100] ;  /* 0x0001000004047984 */ /* 0x000ea20000000c00 */
[----:B-1----:R-:W-:Y:S01]  /*5140*/  VIADD R0, R0, 0x80 ;  /* 0x0000008000007836 */ /* 0x002fe20000000000 */
[----:B------:R-:W-:Y:S04]  /*5150*/  UISETP.GE.AND UP0, UPT, UR42, 0x1, UPT ;  /* 0x000000012a00788c */ /* 0x000fe8000bf06270 */
[----:B------:R-:W-:Y:S01]  /*5160*/  PRMT R0, RZ, 0x654, R0 ;  /* 0x00000654ff007816 */ /* 0x000fe20000000000 */
[----:B------:R-:W-:Y:S01]  /*5170*/  @!PT LDS RZ, [RZ] ;  /* 0x00000000fffff984 */ /* 0x000fe20000000800 */
[----:B------:R-:W-:Y:S01]  /*5180*/  @!PT LDS RZ, [RZ] ;  /* 0x00000000fffff984 */ /* 0x000fe20000000800 */
[----:B------:R-:W-:Y:S01]  /*5190*/  @!PT LDS RZ, [RZ] ;  /* 0x00000000fffff984 */ /* 0x000fe20000000800 */
[----:B------:R-:W-:Y:S01]  /*51a0*/  @!PT LDS RZ, [RZ] ;  /* 0x00000000fffff984 */ /* 0x000fe20000000800 */
[----:B------:R1:W-:Y:S06]  /*51b0*/  MEMBAR.ALL.CTA ;  /* 0x0000000000007992 */ /* 0x0003ec0000008000 */
[----:B-1----:R-:W1:Y:S02]  /*51c0*/  FENCE.VIEW.ASYNC.S ;  /* 0x00000000000073c6 */ /* 0x002e640000000000 */
[----:B-1----:R1:W-:Y:S01]  /*51d0*/  SYNCS.ARRIVE.TRANS64.RED.A1T0 RZ, [R0+URZ], RZ ;  /* 0x000000ff00ff79a7 */ /* 0x0023e200081004ff */
[----:B--2---:R-:W-:Y:S11]  /*51e0*/  LOP3.LUT P0, RZ, R6, 0x1, RZ, 0xc0, !PT ;  /* 0x0000000106ff7812 */ /* 0x004ff6000780c0ff */
[----:B------:R-:W-:Y:S02]  /*51f0*/  @!UPT UIADD3 URZ, UPT, UPT, URZ, URZ, URZ ;  /* 0x000000fffffff290 */ /* 0x000fe4000fffe0ff */
[----:B------:R-:W-:Y:S01]  /*5200*/  VOTEU.ANY UP1, P0 ;  /* 0x0000000000ff7886 */ /* 0x000fe20000020100 */
[----:B------:R-:W-:Y:S01]  /*5210*/  PLOP3.LUT P0, PT, PT, PT, UP1, 0x80, 0x8 ;  /* 0x000000000008781c */ /* 0x000fe20003f0f018 */
[----:B------:R-:W-:Y:S06]  /*5220*/  UP2UR UR4, UPR, URZ, 0x2 ;  /* 0x00000002ff047883 */ /* 0x000fec0008000000 */
[----:B------:R-:W-:Y:S06]  /*5230*/  IMAD.U32 R60, RZ, RZ, UR4 ;  /* 0x00000004ff3c7e24 */ /* 0x000fec000f8e00ff */
[----:B------:R-:W-:Y:S02]  /*5240*/  @P0 SHF.R.U32.HI R2, RZ, 0x10, R5 ;  /* 0x00000010ff020819 */ /* 0x000fe40000011605 */
[----:B------:R-:W-:Y:S02]  /*5250*/  @P0 MOV R3, R4 ;  /* 0x0000000400030202 */ /* 0x000fe40000000f00 */
[----:B------:R-:W-:Y:S02]  /*5260*/  @P0 R2UR UR4, R2 ;  /* 0x00000000020402ca */ /* 0x000fe400000e0000 */
[----:B------:R-:W-:Y:S02]  /*5270*/  @P0 LOP3.LUT R4, R5, 0xffff, RZ, 0xc0, !PT ;  /* 0x0000ffff05040812 */ /* 0x000fe400078ec0ff */
[----:B------:R-:W-:Y:S02]  /*5280*/  @P0 R2UR UR6, R3 ;  /* 0x00000000030602ca */ /* 0x000fe400000e0000 */
[----:B------:R-:W-:Y:S07]  /*5290*/  @P0 R2UR UR5, R4 ;  /* 0x00000000040502ca */ /* 0x000fee00000e0000 */
[----:B------:R-:W-:Y:S02]  /*52a0*/  @UP1 UMOV UR7, UR4 ;  /* 0x0000000400071c82 */ /* 0x000fe40008000000 */
[----:B------:R-:W-:Y:S02]  /*52b0*/  IMAD.U32 R58, RZ, RZ, UR7 ;  /* 0x00000007ff3a7e24 */ /* 0x000fe4000f8e00ff */
[----:B------:R-:W-:Y:S02]  /*52c0*/  @UP1 UMOV UR38, UR6 ;  /* 0x0000000600261c82 */ /* 0x000fe40008000000 */
[----:B------:R-:W-:Y:S01]  /*52d0*/  @UP1 UMOV UR37, UR5 ;  /* 0x0000000500251c82 */ /* 0x000fe20008000000 */
[----:B-1----:R-:W-:Y:S05]  /*52e0*/  BRA.U !UP0, `(.L_x_87) ;  /* 0x0000000108cc7547 */ /* 0x002fea000b800000 */
[----:B------:R-:W1:Y:S01]  /*52f0*/  LDCU UR12, c[0x0][0xb20] ;  /* 0x00016400ff0c77ac */ /* 0x000e620008000800 */
[----:B------:R-:W-:Y:S02]  /*5300*/  UIMAD.WIDE.U32 UR4, UR62, UR59, URZ ;  /* 0x0000003b3e0472a5 */ /* 0x000fe4000f8e00ff */
[----:B------:R-:W-:Y:S02]  /*5310*/  UIMAD.WIDE.U32 UR6, UR63, UR56, URZ ;  /* 0x000000383f0672a5 */ /* 0x000fe4000f8e00ff */
[----:B------:R-:W-:Y:S02]  /*5320*/  UISETP.NE.AND UP0, UPT, UR58, 0x1, UPT ;  /* 0x000000013a00788c */ /* 0x000fe4000bf05270 */
[----:B------:R-:W-:Y:S02]  /*5330*/  UIMAD.WIDE.U32 UR8, UR37, UR59, URZ ;  /* 0x0000003b250872a5 */ /* 0x000fe4000f8e00ff */
[----:B------:R-:W-:Y:S02]  /*5340*/  UIMAD.WIDE.U32 UR10, UR38, UR56, URZ ;  /* 0x00000038260a72a5 */ /* 0x000fe4000f8e00ff */
[----:B------:R-:W-:Y:S02]  /*5350*/  UISETP.NE.AND UP1, UPT, UR43, 0x1, UPT ;  /* 0x000000012b00788c */ /* 0x000fe4000bf25270 */
[----:B------:R-:W-:Y:S01]  /*5360*/  UISETP.NE.AND UP2, UPT, UR42, 0x1, UPT ;  /* 0x000000012a00788c */ /* 0x000fe2000bf45270 */
[----:B------:R-:W-:Y:S02]  /*5370*/  UMOV UR4, UR5 ;  /* 0x0000000500047c82 */ /* 0x000fe40008000000 */
[----:B-1----:R-:W-:Y:S03]  /*5380*/  USHF.R.U32.HI UR5, URZ, UR12, UR4 ;  /* 0x0000000cff057299 */ /* 0x002fe60008011604 */
[----:B------:R-:W-:Y:S02]  /*5390*/  UMOV UR4, UR7 ;  /* 0x0000000700047c82 */ /* 0x000fe40008000000 */
[----:B------:R-:W-:Y:S02]  /*53a0*/  USHF.R.U32.HI UR7, URZ, UR57, UR4 ;  /* 0x00000039ff077299 */ /* 0x000fe40008011604 */
[----:B------:R-:W-:Y:S02]  /*53b0*/  USEL UR4, UR62, UR5, !UP0 ;  /* 0x000000053e047287 */ /* 0x000fe4000c000000 */
[----:B------:R-:W-:Y:S01]  /*53c0*/  USEL UR7, UR63, UR7, !UP1 ;  /* 0x000000073f077287 */ /* 0x000fe2000c800000 */
[----:B------:R-:W-:Y:S01]  /*53d0*/  UMOV UR5, UR9 ;  /* 0x0000000900057c82 */ /* 0x000fe20008000000 */
[----:B------:R-:W-:Y:S02]  /*53e0*/  UIMAD.WIDE.U32 UR8, UR4, UR40, URZ ;  /* 0x00000028040872a5 */ /* 0x000fe4000f8e00ff */
[----:B------:R-:W-:Y:S03]  /*53f0*/  USHF.R.U32.HI UR6, URZ, UR12, UR5 ;  /* 0x0000000cff067299 */ /* 0x000fe60008011605 */
[----:B------:R-:W-:Y:S01]  /*5400*/  UMOV UR5, UR11 ;  /* 0x0000000b00057c82 */ /* 0x000fe20008000000 */
[----:B------:R-:W-:Y:S02]  /*5410*/  UIMAD.WIDE.U32 UR10, UR7, UR40, URZ ;  /* 0x00000028070a72a5 */ /* 0x000fe4000f8e00ff */
[----:B------:R-:W-:Y:S02]  /*5420*/  USHF.R.U32.HI UR12, URZ, UR57, UR5 ;  /* 0x00000039ff0c7299 */ /* 0x000fe40008011605 */
[----:B------:R-:W-:Y:S01]  /*5430*/  USEL UR6, UR37, UR6, !UP0 ;  /* 0x0000000625067287 */ /* 0x000fe2000c000000 */
[----:B------:R-:W-:Y:S02]  /*5440*/  UMOV UR5, UR9 ;  /* 0x0000000900057c82 */ /* 0x000fe40008000000 */
[----:B------:R-:W-:Y:S01]  /*5450*/  UMOV UR10, UR11 ;  /* 0x0000000b000a7c82 */ /* 0x000fe20008000000 */
[----:B------:R-:W-:Y:S02]  /*5460*/  @UP2 USHF.R.U32.HI UR4, URZ, UR41, UR5 ;  /* 0x00000029ff042299 */ /* 0x000fe40008011605 */
[----:B------:R-:W-:Y:S02]  /*5470*/  @UP2 USHF.R.U32.HI UR7, URZ, UR41, UR10 ;  /* 0x00000029ff072299 */ /* 0x000fe4000801160a */
[----:B------:R-:W-:Y:S02]  /*5480*/  UIMAD UR4, UR42, UR4, URZ ;  /* 0x000000042a0472a4 */ /* 0x000fe4000f8e02ff */
[----:B------:R-:W-:Y:S02]  /*5490*/  UIMAD.WIDE.U32 UR10, UR6, UR40, URZ ;  /* 0x00000028060a72a5 */ /* 0x000fe4000f8e00ff */
[----:B------:R-:W-:Y:S02]  /*54a0*/  USEL UR5, UR38, UR12, !UP1 ;  /* 0x0000000c26057287 */ /* 0x000fe4000c800000 */
[----:B------:R-:W-:Y:S02]  /*54b0*/  UIMAD UR8, UR42, UR7, URZ ;  /* 0x000000072a0872a4 */ /* 0x000fe4000f8e02ff */
[----:B------:R-:W-:Y:S03]  /*54c0*/  UISETP.GE.AND UP0, UPT, UR6, UR4, UPT ;  /* 0x000000040600728c */ /* 0x000fe6000bf06270 */
[----:B------:R-:W-:Y:S01]  /*54d0*/  UMOV UR4, UR11 ;  /* 0x0000000b00047c82 */ /* 0x000fe20008000000 */
[----:B------:R-:W-:Y:S02]  /*54e0*/  UISETP.GE.OR UP0, UPT, UR5, UR8, UP0 ;  /* 0x000000080500728c */ /* 0x000fe40008706670 */
[----:B------:R-:W-:Y:S02]  /*54f0*/  USHF.R.U32.HI UR4, URZ, UR41, UR4 ;  /* 0x00000029ff047299 */ /* 0x000fe40008011604 */
[----:B------:R-:W-:Y:S02]  /*5500*/  UIMAD.WIDE.U32 UR8, UR5, UR40, URZ ;  /* 0x00000028050872a5 */ /* 0x000fe4000f8e00ff */
[----:B------:R-:W-:Y:S02]  /*5510*/  USEL UR11, UR6, UR4, !UP2 ;  /* 0x00000004060b7287 */ /* 0x000fe4000d000000 */
[----:B------:R-:W-:Y:S02]  /*5520*/  UIADD3 UR8, UPT, UPT, -UR5, URZ, URZ ;  /* 0x000000ff05087290 */ /* 0x000fe4000fffe1ff */
[----:B------:R-:W-:Y:S01]  /*5530*/  UIADD3 UR10, UPT, UPT, -UR11, URZ, URZ ;  /* 0x000000ff0b0a7290 */ /* 0x000fe2000fffe1ff */
[----:B------:R-:W-:Y:S01]  /*5540*/  @!UP0 UMOV UR4, UR9 ;  /* 0x0000000900048c82 */ /* 0x000fe20008000000 */
[----:B------:R-:W-:Y:S02]  /*5550*/  UIADD3 UR9, UPT, UPT, -UR6, URZ, URZ ;  /* 0x000000ff06097290 */ /* 0x000fe4000fffe1ff */
[----:B------:R-:W-:Y:S02]  /*5560*/  @!UP0 USHF.R.U32.HI UR4, URZ, UR41, UR4 ;  /* 0x00000029ff048299 */ /* 0x000fe40008011604 */
[----:B------:R-:W-:Y:S02]  /*5570*/  UIMAD UR10, UR42, UR10, UR6 ;  /* 0x0000000a2a0a72a4 */ /* 0x000fe4000f8e0206 */
[----:B------:R-:W-:Y:S04]  /*5580*/  @!UP0 USEL UR4, UR5, UR4, !UP2 ;  /* 0x0000000405048287 */ /* 0x000fe8000d000000 */
[----:B------:R-:W-:Y:S02]  /*5590*/  @!UP0 UIMAD UR10, UR7, UR10, UR4 ;  /* 0x0000000a070a82a4 */ /* 0x000fe4000f8e0204 */
[----:B------:R-:W-:Y:S02]  /*55a0*/  @!UP0 UIADD3 UR11, UPT, UPT, UR11, -UR4, URZ ;  /* 0x800000040b0b8290 */ /* 0x000fe4000fffe0ff */
[----:B------:R-:W-:Y:S02]  /*55b0*/  UIMAD UR7, UR43, UR8, UR38 ;  /* 0x000000082b0772a4 */ /* 0x000fe4000f8e0226 */
[----:B------:R-:W-:Y:S02]  /*55c0*/  @!UP0 UIMAD UR6, UR11, UR42, UR5 ;  /* 0x0000002a0b0682a4 */ /* 0x000fe4000f8e0205 */
[----:B------:R-:W-:Y:S01]  /*55d0*/  UIMAD UR4, UR58, UR9, UR37 ;  /* 0x000000093a0472a4 */ /* 0x000fe2000f8e0225 */
[----:B------:R-:W-:Y:S02]  /*55e0*/  @!UP0 UMOV UR5, UR10 ;  /* 0x0000000a00058c82 */ /* 0x000fe40008000000 */
[----:B------:R-:W-:Y:S02]  /*55f0*/  UIMAD UR38, UR5, UR43, UR7 ;  /* 0x0000002b052672a4 */ /* 0x000fe4000f8e0207 */
[----:B------:R-:W-:Y:S11]  /*5600*/  UIMAD UR37, UR6, UR58, UR4 ;  /* 0x0000003a062572a4 */ /* 0x000ff6000f8e0204 */
[----:B------:R-:W-:Y:S01]  /*5610*/  @!UPT UIADD3 URZ, UPT, UPT, URZ, URZ, URZ ;  /* 0x000000fffffff290 */ /* 0x000fe2000fffe0ff */
.L_x_87:
[----:B------:R-:W-:Y:S01]  /*5620*/  UISETP.NE.AND UP0, UPT, UR39, 0x1, UPT ;  /* 0x000000012700788c */ /* 0x000fe2000bf05270 */
[----:B------:R-:W-:Y:S01]  /*5630*/  R2UR UR11, R59 ;  /* 0x000000003b0b72ca */ /* 0x000fe200000e0000 */
[----:B------:R-:W-:Y:S01]  /*5640*/  USHF.L.U32 UR50, UR26, 0x6, URZ ;  /* 0x000000061a327899 */ /* 0x000fe200080006ff */
[----:B------:R-:W-:Y:S01]  /*5650*/  IADD3 R51, PT, PT, R51, 0x1, RZ ;  /* 0x0000000133337810 */ /* 0x000fe20007ffe0ff */
[----:B------:R-:W-:Y:S07]  /*5660*/  USHF.L.U32 UR49, UR30, 0x6, URZ ;  /* 0x000000061e317899 */ /* 0x000fee00080006ff */
[----:B------:R-:W1:Y:S01]  /*5670*/  @!UP0 LDCU.128 UR12, c[0x0][0xb10] ;  /* 0x00016200ff0c87ac */ /* 0x000e620008000c00 */
[----:B------:R-:W2:Y:S01]  /*5680*/  @!UP0 LDCU UR5, c[0x0][0xb0c] ;  /* 0x00016180ff0587ac */ /* 0x000ea20008000800 */
[----:B------:R-:W3:Y:S01]  /*5690*/  @!UP0 LDCU UR10, c[0x0][0xb20] ;  /* 0x00016400ff0a87ac */ /* 0x000ee20008000800 */
[----:B-1----:R-:W-:Y:S02]  /*56a0*/  UIMAD.WIDE.U32 UR8, UR38, UR12, URZ ;  /* 0x0000000c260872a5 */ /* 0x002fe4000f8e00ff */
[----:B------:R-:W-:Y:S02]  /*56b0*/  UIMAD.WIDE.U32 UR6, UR37, UR15, URZ ;  /* 0x0000000f250672a5 */ /* 0x000fe4000f8e00ff */
[----:B------:R-:W-:Y:S03]  /*56c0*/  @!UP0 UISETP.NE.AND UP1, UPT, UR14, 0x1, UPT ;  /* 0x000000010e00888c */ /* 0x000fe6000bf25270 */
[----:B------:R-:W-:Y:S01]  /*56d0*/  @!UP0 UMOV UR4, UR9 ;  /* 0x0000000900048c82 */ /* 0x000fe20008000000 */
[----:B--2---:R-:W-:Y:S02]  /*56e0*/  @!UP0 UISETP.NE.AND UP2, UPT, UR5, 0x1, UPT ;  /* 0x000000010500888c */ /* 0x004fe4000bf45270 */
[----:B------:R-:W-:Y:S01]  /*56f0*/  @!UP0 USHF.R.U32.HI UR4, URZ, UR13, UR4 ;  /* 0x0000000dff048299 */ /* 0x000fe20008011604 */
[----:B------:R-:W-:Y:S02]  /*5700*/  @!UP0 UMOV UR6, UR7 ;  /* 0x0000000700068c82 */ /* 0x000fe40008000000 */
[----:B---3--:R-:W-:Y:S02]  /*5710*/  @!UP0 USHF.R.U32.HI UR6, URZ, UR10, UR6 ;  /* 0x0000000aff068299 */ /* 0x008fe40008011606 */
[----:B------:R-:W-:Y:S02]  /*5720*/  @!UP0 USEL UR7, UR38, UR4, !UP2 ;  /* 0x0000000426078287 */ /* 0x000fe4000d000000 */
[----:B------:R-:W-:Y:S04]  /*5730*/  @!UP0 USEL UR6, UR37, UR6, !UP1 ;  /* 0x0000000625068287 */ /* 0x000fe8000c800000 */
[----:B------:R-:W-:Y:S02]  /*5740*/  @!UP0 UIADD3 UR4, UPT, UPT, -UR7, UR6, URZ ;  /* 0x0000000607048290 */ /* 0x000fe4000fffe1ff */
[----:B------:R-:W-:Y:S02]  /*5750*/  @!UP0 UIADD3 UR6, UPT, UPT, UR7, -UR6, URZ ;  /* 0x8000000607068290 */ /* 0x000fe4000fffe0ff */
[----:B------:R-:W-:Y:S02]  /*5760*/  @!UP0 UIMAD UR38, UR4, UR5, UR38 ;  /* 0x00000005042682a4 */ /* 0x000fe4000f8e0226 */
[----:B------:R-:W-:Y:S02]  /*5770*/  @!UP0 UIMAD UR37, UR6, UR14, UR37 ;  /* 0x0000000e062582a4 */ /* 0x000fe4000f8e0225 */
[----:B------:R-:W-:Y:S09]  /*5780*/  ULOP3.LUT UP0, URZ, UR11, 0x1b0, URZ, 0xc0, !UPT ;  /* 0x000001b00bff7892 */ /* 0x000ff2000f80c0ff */
[----:B------:R-:W-:Y:S05]  /*5790*/  BRA.U !UP0, `(.L_x_88) ;  /* 0x00000001087c7547 */ /* 0x000fea000b800000 */
[----:B------:R-:W1:Y:S01]  /*57a0*/  LDCU.64 UR8, c[0x4][0x80] ;  /* 0x01001000ff0877ac */ /* 0x000e620008000a00 */
[----:B------:R-:W-:Y:S01]  /*57b0*/  MOV R2, 0x0 ;  /* 0x0000000000027802 */ /* 0x000fe20000000f00 */
[----:B------:R-:W-:Y:S02]  /*57c0*/  HFMA2 R12, -RZ, RZ, 0, 5.9604644775390625e-08 ;  /* 0x00000001ff0c7431 */ /* 0x000fe400000001ff */
[----:B------:R-:W-:Y:S01]  /*57d0*/  IMAD.MOV.U32 R8, RZ, RZ, 0x70 ;  /* 0x00000070ff087424 */ /* 0x000fe200078e00ff */
[----:B------:R2:W3:Y:S01]  /*57e0*/  LDC.64 R14, c[0x4][R2] ;  /* 0x01000000020e7b82 */ /* 0x0004e20000000a00 */
[----:B------:R-:W4:Y:S01]  /*57f0*/  LDCU.64 UR6, c[0x4][0x88] ;  /* 0x01001100ff0677ac */ /* 0x000f220008000a00 */
[----:B------:R-:W-:Y:S01]  /*5800*/  IMAD.MOV.U32 R13, RZ, RZ, RZ ;  /* 0x000000ffff0d7224 */ /* 0x000fe200078e00ff */
[----:B------:R-:W2:Y:S01]  /*5810*/  LDCU.64 UR4, c[0x4][0x8] ;  /* 0x01000100ff0477ac */ /* 0x000ea20008000a00 */
[----:B-1----:R-:W-:Y:S01]  /*5820*/  MOV R5, UR9 ;  /* 0x0000000900057c02 */ /* 0x002fe20008000f00 */
[----:B------:R-:W-:Y:S01]  /*5830*/  IMAD.U32 R4, RZ, RZ, UR8 ;  /* 0x00000008ff047e24 */ /* 0x000fe2000f8e00ff */
[----:B----4-:R-:W-:Y:S01]  /*5840*/  MOV R7, UR7 ;  /* 0x0000000700077c02 */ /* 0x010fe20008000f00 */
[----:B------:R-:W-:Y:S01]  /*5850*/  IMAD.U32 R6, RZ, RZ, UR6 ;  /* 0x00000006ff067e24 */ /* 0x000fe2000f8e00ff */
[----:B--2---:R-:W-:Y:S01]  /*5860*/  MOV R11, UR5 ;  /* 0x00000005000b7c02 */ /* 0x004fe20008000f00 */
[----:B------:R-:W-:Y:S02]  /*5870*/  IMAD.U32 R10, RZ, RZ, UR4 ;  /* 0x00000004ff0a7e24 */ /* 0x000fe4000f8e00ff */
[----:B------:R-:W-:Y:S07]  /*5880*/  LEPC R20, `(.L_x_89) ;  /* 0x000000001014794e */ /* 0x000fee0000000000 */
[----:B---3-5:R-:W-:Y:S05]  /*5890*/  CALL.ABS.NOINC R14 ;  /* 0x000000000e007343 */ /* 0x028fea0003c00000 */
.L_x_89:
[----:B------:R-:W1:Y:S01]  /*58a0*/  LDCU.64 UR8, c[0x4][0x80] ;  /* 0x01001000ff0877ac */ /* 0x000e620008000a00 */
[----:B------:R-:W2:Y:S01]  /*58b0*/  LDC.64 R2, c[0x4][R2] ;  /* 0x0100000002027b82 */ /* 0x000ea20000000a00 */
[----:B------:R-:W-:Y:S02]  /*58c0*/  HFMA2 R12, -RZ, RZ, 0, 5.9604644775390625e-08 ;  /* 0x00000001ff0c7431 */ /* 0x000fe400000001ff */
[----:B------:R-:W-:Y:S02]  /*58d0*/  IMAD.MOV.U32 R8, RZ, RZ, 0x70 ;  /* 0x00000070ff087424 */ /* 0x000fe400078e00ff */
[----:B------:R-:W-:Y:S01]  /*58e0*/  IMAD.MOV.U32 R13, RZ, RZ, RZ ;  /* 0x000000ffff0d7224 */ /* 0x000fe200078e00ff */
[----:B------:R-:W3:Y:S01]  /*58f0*/  LDCU.64 UR6, c[0x4][0x88] ;  /* 0x01001100ff0677ac */ /* 0x000ee20008000a00 */
[----:B------:R-:W4:Y:S01]  /*5900*/  LDCU.64 UR4, c[0x4][0x8] ;  /* 0x01000100ff0477ac */ /* 0x000f220008000a00 */
[----:B-1----:R-:W-:Y:S02]  /*5910*/  MOV R4, UR8 ;  /* 0x0000000800047c02 */ /* 0x002fe40008000f00 */
[----:B------:R-:W-:Y:S02]  /*5920*/  MOV R5, UR9 ;  /* 0x0000000900057c02 */ /* 0x000fe40008000f00 */
[----:B---3--:R-:W-:Y:S01]  /*5930*/  MOV R7, UR7 ;  /* 0x0000000700077c02 */ /* 0x008fe20008000f00 */
[----:B------:R-:W-:Y:S01]  /*5940*/  IMAD.U32 R6, RZ, RZ, UR6 ;  /* 0x00000006ff067e24 */ /* 0x000fe2000f8e00ff */
[----:B----4-:R-:W-:Y:S01]  /*5950*/  MOV R11, UR5 ;  /* 0x00000005000b7c02 */ /* 0x010fe20008000f00 */
[----:B------:R-:W-:Y:S02]  /*5960*/  IMAD.U32 R10, RZ, RZ, UR4 ;  /* 0x00000004ff0a7e24 */ /* 0x000fe4000f8e00ff */
[----:B------:R-:W-:Y:S07]  /*5970*/  LEPC R20, `(.L_x_88) ;  /* 0x000000001014794e */ /* 0x000fee0000000000 */
[----:B--2---:R-:W-:Y:S05]  /*5980*/  CALL.ABS.NOINC R2 ;  /* 0x0000000002007343 */ /* 0x004fea0003c00000 */
.L_x_88:
[----:B------:R-:W-:Y:S02]  /*5990*/  R2UR UR6, R49 ;  /* 0x00000000310672ca */ /* 0x000fe400000e0000 */
[----:B------:R-:W-:Y:S02]  /*59a0*/  R2UR UR5, R57 ;  /* 0x00000000390572ca */ /* 0x000fe400000e0000 */
[----:B------:R-:W-:Y:S02]  /*59b0*/  R2UR UR4, R56 ;  /* 0x00000000380472ca */ /* 0x000fe400000e0000 */
[----:B------:R-:W-:Y:S02]  /*59c0*/  ISETP.NE.U32.AND P4, PT, R42, RZ, PT ;  /* 0x000000ff2a00720c */ /* 0x000fe40003f85070 */
[----:B------:R-:W-:Y:S02]  /*59d0*/  ISETP.NE.U32.AND P2, PT, RZ, UR60, PT ;  /* 0x0000003cff007c0c */ /* 0x000fe4000bf45070 */
[----:B------:R-:W-:Y:S02]  /*59e0*/  ISETP.NE.AND.EX P4, PT, R43, RZ, PT, P4 ;  /* 0x000000ff2b00720c */ /* 0x000fe40003f85340 */
[----:B------:R-:W-:Y:S01]  /*59f0*/  ISETP.NE.AND.EX P2, PT, RZ, UR61, PT, P2 ;  /* 0x0000003dff007c0c */ /* 0x000fe2000bf45320 */
[----:B------:R-:W-:Y:S02]  /*5a00*/  UISETP.NE.AND UP2, UPT, UR6, URZ, UPT ;  /* 0x000000ff0600728c */ /* 0x000fe4000bf45270 */
[----:B------:R-:W-:Y:S04]  /*5a10*/  UISETP.NE.U32.AND UP0, UPT, UR5, URZ, UPT ;  /* 0x000000ff0500728c */ /* 0x000fe8000bf05070 */
[----:B------:R-:W-:Y:S01]  /*5a20*/  UISETP.NE.AND.EX UP1, UPT, UR4, URZ, UPT, UP0 ;  /* 0x000000ff0400728c */ /* 0x000fe2000bf25300 */
[----:B------:R-:W-:Y:S01]  /*5a30*/  PLOP3.LUT P1, PT, PT, PT, UP2, 0x80, 0x8 ;  /* 0x000000000008781c */ /* 0x000fe20003f2f028 */
[----:B------:R-:W-:Y:S03]  /*5a40*/  UPLOP3.LUT UP0, UPT, UPT, UPT, UPT, 0x40, 0x4 ;  /* 0x000000000004789c */ /* 0x000fe60003f0e870 */
[----:B------:R-:W-:Y:S06]  /*5a50*/  @UP2 UPLOP3.LUT UP0, UPT, UPT, UPT, UP1, 0x80, 0x8 ;  /* 0x000000000008289c */ /* 0x000fec0003f0f010 */
[----:B------:R-:W-:Y:S01]  /*5a60*/  PLOP3.LUT P0, PT, PT, PT, UP0, 0x80, 0x8 ;  /* 0x000000000008781c */ /* 0x000fe20003f0f008 */
[----:B------:R-:W-:Y:S01]  /*5a70*/  @!UPT UIADD3 URZ, UPT, UPT, URZ, URZ, URZ ;  /* 0x000000fffffff290 */ /* 0x000fe2000fffe0ff */
[----:B------:R-:W-:Y:S11]  /*5a80*/  BRA.U !UP1, `(.L_x_90) ;  /* 0x0000000109407547 */ /* 0x000ff6000b800000 */
[----:B------:R-:W-:Y:S01]  /*5a90*/  UISETP.NE.U32.AND UP0, UPT, UR60, URZ, UPT ;  /* 0x000000ff3c00728c */ /* 0x000fe2000bf05070 */
[----:B------:R-:W-:Y:S01]  /*5aa0*/  R2UR UR6, R57 ;  /* 0x00000000390672ca */ /* 0x000fe200000e0000 */
[----:B------:R-:W1:Y:S01]  /*5ab0*/  LDCU.64 UR8, c[0x0][0x358] ;  /* 0x00006b00ff0877ac */ /* 0x000e620008000a00 */
[----:B------:R-:W-:Y:S02]  /*5ac0*/  HFMA2 R45, -RZ, RZ, 0, 5.9604644775390625e-08 ;  /* 0x00000001ff2d7431 */ /* 0x000fe400000001ff */
[----:B------:R-:W-:Y:S01]  /*5ad0*/  IMAD.MOV.U32 R0, RZ, RZ, 0x1 ;  /* 0x00000001ff007424 */ /* 0x000fe200078e00ff */
[----:B------:R-:W-:Y:S06]  /*5ae0*/  UISETP.NE.AND.EX UP0, UPT, UR61, URZ, UPT, UP0 ;  /* 0x000000ff3d00728c */ /* 0x000fec000bf05300 */
[----:B------:R-:W-:Y:S05]  /*5af0*/  PLOP3.LUT P3, PT, PT, PT, UP0, 0x80, 0x8 ;  /* 0x000000000008781c */ /* 0x000fea0003f6f008 */
[----:B------:R-:W2:Y:S01]  /*5b00*/  @UP0 LDCU.64 UR4, c[0x0][0x888] ;  /* 0x00011100ff0407ac */ /* 0x000ea20008000a00 */
[----:B------:R-:W-:Y:S07]  /*5b10*/  @UP0 UIMAD UR6, UR36, UR6, URZ ;  /* 0x00000006240602a4 */ /* 0x000fee000f8e02ff */
[----:B------:R-:W-:Y:S01]  /*5b20*/  @!P3 PRMT R45, R0, 0x7610, R45 ;  /* 0x00007610002db816 */ /* 0x000fe2000000002d */
[----:B--2---:R-:W-:Y:S06]  /*5b30*/  @UP0 UIMAD.WIDE UR4, UR6, 0x4, UR4 ;  /* 0x00000004060408a5 */ /* 0x004fec000f8e0204 */
[----:B-----5:R-:W-:Y:S02]  /*5b40*/  IMAD.U32 R26, RZ, RZ, UR4 ;  /* 0x00000004ff1a7e24 */ /* 0x020fe4000f8e00ff */
[----:B------:R-:W-:Y:S03]  /*5b50*/  IMAD.U32 R27, RZ, RZ, UR5 ;  /* 0x00000005ff1b7e24 */ /* 0x000fe6000f8e00ff */
[----:B------:R-:W2:Y:S02]  /*5b60*/  @!UP0 LDCU UR4, c[0x0][0x880] ;  /* 0x00011000ff0487ac */ /* 0x000ea40008000800 */
[----:B-1----:R1:W5:Y:S02]  /*5b70*/  @P3 LDG.E R26, desc[UR8][R26.64] ;  /* 0x000000081a1a3981 */ /* 0x002364000c1e1900 */
[----:B-12---:R-:W-:Y:S02]  /*5b80*/  @!P3 MOV R26, UR4 ;  /* 0x00000004001abc02 */ /* 0x006fe40008000f00 */
.L_x_90:
[----:B------:R-:W-:Y:S05]  /*5b90*/  @!P4 BRA `(.L_x_91) ;  /* 0x000000000024c947 */ /* 0x000fea0003800000 */
[----:B------:R-:W-:Y:S01]  /*5ba0*/  ISETP.NE.U32.AND P3, PT, R40, RZ, PT ;  /* 0x000000ff2800720c */ /* 0x000fe20003f65070 */
[----:B------:R-:W1:Y:S03]  /*5bb0*/  LDCU.64 UR4, c[0x0][0x358] ;  /* 0x00006b00ff0477ac */ /* 0x000e660008000a00 */
[----:B------:R-:W-:Y:S11]  /*5bc0*/  ISETP.NE.AND.EX P3, PT, R41, RZ, PT, P3 ;  /* 0x000000ff2900720c */ /* 0x000ff60003f65330 */
[----:B------:R-:W-:Y:S02]  /*5bd0*/  @!UPT UIADD3 URZ, UPT, UPT, URZ, URZ, URZ ;  /* 0x000000fffffff290 */ /* 0x000fe4000fffe0ff */
[----:B------:R-:W2:Y:S01]  /*5be0*/  @P3 LDC.64 R2, c[0x0][0x8a8] ;  /* 0x00022a00ff023b82 */ /* 0x000ea20000000a00 */
[----:B------:R-:W-:Y:S04]  /*5bf0*/  @P3 IMAD R0, R42, UR36, RZ ;  /* 0x000000242a003c24 */ /* 0x000fe8000f8e02ff */
[----:B--2---:R-:W-:Y:S05]  /*5c00*/  @P3 IMAD.WIDE R2, R0, 0x4, R2 ;  /* 0x0000000400023825 */ /* 0x004fea00078e0202 */
[----:B-1---5:R1:W5:Y:S02]  /*5c10*/  @P3 LDG.E R24, desc[UR4][R2.64] ;  /* 0x0000000402183981 */ /* 0x022364000c1e1900 */
[----:B-1----:R-:W2:Y:S02]  /*5c20*/  @!P3 LDC R24, c[0x0][0x8a0] ;  /* 0x00022800ff18bb82 */ /* 0x002ea40000000800 */
.L_x_91:
[----:B-----5:R-:W-:Y:S01]  /*5c30*/  FSETP.NEU.AND P3, PT, R26, RZ, PT ;  /* 0x000000ff1a00720b */ /* 0x020fe20003f6d000 */
[----:B------:R-:W-:Y:S01]  /*5c40*/  IMAD.U32 R2, RZ, RZ, UR46 ;  /* 0x0000002eff027e24 */ /* 0x000fe2000f8e00ff */
[----:B------:R-:W-:Y:S01]  /*5c50*/  SEL R5, RZ, 0xffffffff, P2 ;  /* 0xffffffffff057807 */ /* 0x000fe20001000000 */
[----:B------:R-:W-:Y:S01]  /*5c60*/  ULOP3.LUT UR4, UR55, 0x1, URZ, 0x3c, !UPT ;  /* 0x0000000137047892 */ /* 0x000fe2000f8e3cff */
[----:B------:R-:W-:Y:S01]  /*5c70*/  @P1 LOP3.LUT P2, RZ, R45, 0xff, RZ, 0xc0, !PT ;  /* 0x000000ff2dff1812 */ /* 0x000fe2000784c0ff */
[----:B------:R-:W-:Y:S01]  /*5c80*/  BSSY B1, `(.L_x_92) ;  /* 0x000003d000017945 */ /* 0x000fe20003800000 */
[----:B------:R-:W-:Y:S01]  /*5c90*/  @P1 SEL R0, RZ, 0xffffffff, P3 ;  /* 0xffffffffff001807 */ /* 0x000fe20001800000 */
[----:B------:R-:W-:Y:S01]  /*5ca0*/  IMAD.MOV.U32 R65, RZ, RZ, 0x1 ;  /* 0x00000001ff417424 */ /* 0x000fe200078e00ff */
[----:B------:R-:W-:Y:S01]  /*5cb0*/  LEA R2, R2, UR44, 0x3 ;  /* 0x0000002c02027c11 */ /* 0x000fe2000f8e18ff */
[----:B------:R-:W-:Y:S01]  /*5cc0*/  IMAD.U32 R63, RZ, RZ, UR4 ;  /* 0x00000004ff3f7e24 */ /* 0x000fe2000f8e00ff */
[----:B------:R-:W-:Y:S01]  /*5cd0*/  @P0 SEL R0, R5, R0, !P2 ;  /* 0x0000000005000207 */ /* 0x000fe20005000000 */
[----:B------:R-:W-:Y:S01]  /*5ce0*/  IMAD.U32 R64, RZ, RZ, UR46 ;  /* 0x0000002eff407e24 */ /* 0x000fe2000f8e00ff */
[----:B------:R-:W-:Y:S02]  /*5cf0*/  LEA R27, R22, UR44, 0x3 ;  /* 0x0000002c161b7c11 */ /* 0x000fe4000f8e18ff */
[----:B------:R-:W-:Y:S02]  /*5d00*/  CS2R R38, SRZ ;  /* 0x0000000000267805 */ /* 0x000fe4000001ff00 */
[----:B------:R-:W-:Y:S02]  /*5d10*/  @P1 LOP3.LUT R0, R0, 0x1, RZ, 0xc0, !PT ;  /* 0x0000000100001812 */ /* 0x000fe400078ec0ff */
[----:B------:R-:W-:Y:S02]  /*5d20*/  CS2R R36, SRZ ;  /* 0x0000000000247805 */ /* 0x000fe4000001ff00 */
[----:B------:R-:W-:Y:S02]  /*5d30*/  SHF.L.U32 R3, R53, 0x1f, RZ ;  /* 0x0000001f35037819 */ /* 0x000fe400000006ff */
[----:B------:R-:W-:Y:S02]  /*5d40*/  CS2R R30, SRZ ;  /* 0x00000000001e7805 */ /* 0x000fe4000001ff00 */
[----:B------:R-:W-:Y:S02]  /*5d50*/  ISETP.NE.U32.OR P5, PT, R0, 0x1, !P1 ;  /* 0x000000010000780c */ /* 0x000fe40004fa5470 */
[----:B------:R-:W-:Y:S02]  /*5d60*/  CS2R R28, SRZ ;  /* 0x00000000001c7805 */ /* 0x000fe4000001ff00 */
[----:B------:R-:W-:Y:S02]  /*5d70*/  PLOP3.LUT P2, PT, PT, PT, UP1, 0x80, 0x8 ;  /* 0x000000000008781c */ /* 0x000fe40003f4f018 */
[----:B------:R-:W-:Y:S02]  /*5d80*/  LEA.HI R25, R22, R22, RZ, 0x1 ;  /* 0x0000001616197211 */ /* 0x000fe400078f08ff */
[----:B------:R-:W-:Y:S02]  /*5d90*/  LOP3.LUT P4, R50, R45, 0xff, RZ, 0xc0, !PT ;  /* 0x000000ff2d327812 */ /* 0x000fe4000788c0ff */
[----:B------:R-:W-:Y:S02]  /*5da0*/  SEL R4, RZ, 0xffffffff, P3 ;  /* 0xffffffffff047807 */ /* 0x000fe40001800000 */
[----:B------:R-:W-:Y:S02]  /*5db0*/  P2R R61, PR, RZ, 0x20 ;  /* 0x00000020ff3d7803 */ /* 0x000fe40000000000 */
[----:B------:R-:W-:Y:S03]  /*5dc0*/  @P5 SHF.L.U32 R0, R63, 0x1f, RZ ;  /* 0x0000001f3f005819 */ /* 0x000fe600000006ff */
[----:B------:R-:W-:Y:S01]  /*5dd0*/  @P2 SEL R4, R5, R4, !P4 ;  /* 0x0000000405042207 */ /* 0x000fe20006000000 */
[----:B------:R1:W3:Y:S03]  /*5de0*/  @P5 SYNCS.PHASECHK.TRANS64.TRYWAIT P1, [R2+URZ+0x30], R0 ;  /* 0x00003000020055a7 */ /* 0x0002e600080211ff */
[----:B------:R-:W-:Y:S04]  /*5df0*/  LOP3.LUT R4, R4, 0x1, RZ, 0xc0, !PT ;  /* 0x0000000104047812 */ /* 0x000fe800078ec0ff */
[----:B------:R-:W-:Y:S04]  /*5e00*/  ISETP.NE.U32.AND P2, PT, R4, 0x1, PT ;  /* 0x000000010400780c */ /* 0x000fe80003f45070 */
[----:B------:R-:W-:Y:S01]  /*5e10*/  P2R R66, PR, RZ, 0x4 ;  /* 0x00000004ff427803 */ /* 0x000fe20000000000 */
[----:B------:R4:W2:Y:S01]  /*5e20*/  SYNCS.PHASECHK.TRANS64.TRYWAIT P0, [R27+URZ+0x90], R3 ;  /* 0x000090031b0075a7 */ /* 0x0008a200080011ff */
[C---:B-1----:R-:W-:Y:S01]  /*5e30*/  IMAD.SHL.U32 R0, R25.reuse, 0x20, RZ ;  /* 0x0000002019007824 */ /* 0x042fe200078e00ff */
[----:B------:R-:W-:Y:S04]  /*5e40*/  LOP3.LUT R25, R25, 0xffe, RZ, 0xc0, !PT ;  /* 0x00000ffe19197812 */ /* 0x000fe800078ec0ff */
[----:B------:R-:W-:Y:S01]  /*5e50*/  LOP3.LUT R0, R0, 0xffffffc0, RZ, 0xc0, !PT ;  /* 0xffffffc000007812 */ /* 0x000fe200078ec0ff */
[----:B------:R-:W-:Y:S04]  /*5e60*/  IMAD.IADD R25, R22, 0x1, -R25 ;  /* 0x0000000116197824 */ /* 0x000fe800078e0a19 */
[----:B------:R-:W-:Y:S04]  /*5e70*/  IMAD.IADD R0, R23, 0x1, R0 ;  /* 0x0000000117007824 */ /* 0x000fe800078e0200 */
[----:B------:R-:W-:Y:S01]  /*5e80*/  IMAD R25, R25, 0x100000, R0 ;  /* 0x0010000019197824 */ /* 0x000fe200078e0200 */
[----:B---3--:R-:W-:Y:S01]  /*5e90*/  @P5 SEL R65, RZ, 0x1, !P1 ;  /* 0x00000001ff415807 */ /* 0x008fe20004800000 */
[----:B----4-:R-:W-:Y:S06]  /*5ea0*/  @!P5 BRA `(.L_x_93) ;  /* 0x000000000068d947 */ /* 0x010fec0003800000 */
[----:B------:R-:W-:Y:S01]  /*5eb0*/  HFMA2 R31, -RZ, RZ, 0, 0 ;  /* 0x00000000ff1f7431 */ /* 0x000fe200000001ff */
[----:B------:R-:W-:Y:S01]  /*5ec0*/  ISETP.NE.AND P1, PT, R65, RZ, PT ;  /* 0x000000ff4100720c */ /* 0x000fe20003f25270 */
[----:B------:R-:W-:Y:S01]  /*5ed0*/  IMAD.U32 R0, RZ, RZ, UR46 ;  /* 0x0000002eff007e24 */ /* 0x000fe2000f8e00ff */
[----:B------:R-:W-:Y:S11]  /*5ee0*/  BSSY B0, `(.L_x_94) ;  /* 0x0000005000007945 */ /* 0x000ff60003800000 */
[----:B------:R-:W-:Y:S05]  /*5ef0*/  @P1 BRA `(.L_x_95) ;  /* 0x00000000000c1947 */ /* 0x000fea0003800000 */
[----:B------:R-:W-:Y:S04]  /*5f00*/  SHF.L.U32 R4, R63, 0x1f, RZ ;  /* 0x0000001f3f047819 */ /* 0x000fe800000006ff */
[----:B------:R-:W1:Y:S02]  /*5f10*/  SYNCS.PHASECHK.TRANS64.TRYWAIT P1, [R2+URZ+0x30], R4 ;  /* 0x00003004020075a7 */ /* 0x000e6400080211ff */
[----:B-1----:R-:W-:Y:S05]  /*5f20*/  @!P1 BRA `(.L_x_96) ;  /* 0x0000001c009c9947 */ /* 0x002fea0003800000 */
.L_x_95:
[----:B------:R-:W-:Y:S05]  /*5f30*/  BSYNC B0 ;  /* 0x0000000000007941 */ /* 0x000fea0003800000 */
.L_x_94:
[----:B------:R-:W-:Y:S01]  /*5f40*/  ISETP.NE.AND P1, PT, R66, RZ, PT ;  /* 0x000000ff4200720c */ /* 0x000fe20003f25270 */
[----:B------:R-:W-:Y:S01]  /*5f50*/  IMAD.MOV.U32 R30, RZ, RZ, RZ ;  /* 0x000000ffff1e7224 */ /* 0x000fe200078e00ff */
[----:B------:R-:W-:Y:S02]  /*5f60*/  CS2R R28, SRZ ;  /* 0x00000000001c7805 */ /* 0x000fe4000001ff00 */
[----:B------:R-:W-:Y:S02]  /*5f70*/  CS2R R38, SRZ ;  /* 0x0000000000267805 */ /* 0x000fe4000001ff00 */
[----:B------:R-:W-:Y:S07]  /*5f80*/  CS2R R36, SRZ ;  /* 0x0000000000247805 */ /* 0x000fee000001ff00 */
[----:B-1----:R-:W-:Y:S01]  /*5f90*/  @P1 IMAD R2, R0, 0x800, R44 ;  /* 0x0000080000021824 */ /* 0x002fe200078e022c */
[----:B------:R-:W-:Y:S05]  /*5fa0*/  @P1 WARPSYNC.ALL ;  /* 0x0000000000001948 */ /* 0x000fea0003800000 */
[----:B------:R-:W-:Y:S01]  /*5fb0*/  @P1 LEA R2, R2, UR44, 0x1 ;  /* 0x0000002c02021c11 */ /* 0x000fe2000f8e08ff */
[----:B------:R-:W-:Y:S04]  /*5fc0*/  UIADD3 UR4, UPT, UPT, UR46, 0x1, URZ ;  /* 0x000000012e047890 */ /* 0x000fe8000fffe0ff */
[----:B------:R1:W3:Y:S01]  /*5fd0*/  @P1 LDSM.16.M88.4 R28, [R2+0x200] ;  /* 0x00020000021c183b */ /* 0x0002e20000000200 */
[----:B------:R-:W-:Y:S01]  /*5fe0*/  UISETP.NE.AND UP0, UPT, UR4, 0x3, UPT ;  /* 0x000000030400788c */ /* 0x000fe2000bf05270 */
[----:B------:R-:W-:Y:S03]  /*5ff0*/  @P1 IMAD R0, R54, 0x2, R2 ;  /* 0x0000000236001824 */ /* 0x000fe600078e0202 */
[----:B------:R-:W-:Y:S02]  /*6000*/  USEL UR5, URZ, 0x1, UP0 ;  /* 0x00000001ff057887 */ /* 0x000fe40008000000 */
[----:B------:R1:W4:Y:S01]  /*6010*/  @P1 LDSM.16.M88.4 R36, [R0+0x200] ;  /* 0x000200000024183b */ /* 0x0003220000000200 */
[----:B------:R-:W-:Y:S03]  /*6020*/  USEL UR4, UR4, URZ, UP0 ;  /* 0x000000ff04047287 */ /* 0x000fe60008000000 */
[----:B------:R-:W-:Y:S03]  /*6030*/  LOP3.LUT R63, R63, UR5, RZ, 0x3c, !PT ;  /* 0x000000053f3f7c12 */ /* 0x000fe6000f8e3cff */
[----:B------:R-:W-:Y:S02]  /*6040*/  IMAD.U32 R64, RZ, RZ, UR4 ;  /* 0x00000004ff407e24 */ /* 0x000fe4000f8e00ff */
.L_x_93:
[----:B------:R-:W-:Y:S05]  /*6050*/  BSYNC B1 ;  /* 0x0000000000017941 */ /* 0x000fea0003800000 */
.L_x_92:
[----:B-1----:R-:W-:Y:S04]  /*6060*/  SHF.R.U32.HI R0, RZ, 0x15, R25 ;  /* 0x00000015ff007819 */ /* 0x002fe80000011619 */
[----:B------:R-:W-:Y:S01]  /*6070*/  LOP3.LUT P1, RZ, R0, 0x3, R46, 0x48, !PT ;  /* 0x0000000300ff7812 */ /* 0x000fe2000782482e */
[----:B------:R-:W-:Y:S01]  /*6080*/  @!UPT UIADD3 URZ, UPT, UPT, URZ, URZ, URZ ;  /* 0x000000fffffff290 */ /* 0x000fe2000fffe0ff */
[----:B--2---:R-:W-:Y:S11]  /*6090*/  @P0 BRA `(.L_x_97) ;  /* 0x0000000000080947 */ /* 0x004ff60003800000 */
[----:B------:R-:W1:Y:S02]  /*60a0*/  SYNCS.PHASECHK.TRANS64.TRYWAIT P0, [R27+URZ+0x90], R3 ;  /* 0x000090031b0075a7 */ /* 0x000e6400080011ff */
[----:B-1----:R-:W-:Y:S05]  /*60b0*/  @!P0 BRA `(.L_x_98) ;  /* 0x0000001c004c8947 */ /* 0x002fea0003800000 */
.L_x_97:
[----:B------:R-:W-:Y:S05]  /*60c0*/  @!P1 BRA `(.L_x_99) ;  /* 0x0000000000409947 */ /* 0x000fea0003800000 */
[----:B------:R-:W2:Y:S01]  /*60d0*/  LDCU.64 UR8, c[0x4][0x70] ;  /* 0x01000e00ff0877ac */ /* 0x000ea20008000a00 */
[----:B-1----:R-:W-:Y:S01]  /*60e0*/  MOV R3, 0x0 ;  /* 0x0000000000037802 */ /* 0x002fe20000000f00 */
[----:B------:R-:W-:Y:S02]  /*60f0*/  HFMA2 R12, -RZ, RZ, 0, 5.9604644775390625e-08 ;  /* 0x00000001ff0c7431 */ /* 0x000fe400000001ff */
[----:B------:R-:W-:Y:S02]  /*6100*/  IMAD.MOV.U32 R8, RZ, RZ, 0x192 ;  /* 0x00000192ff087424 */ /* 0x000fe400078e00ff */
[----:B------:R-:W-:Y:S01]  /*6110*/  IMAD.MOV.U32 R13, RZ, RZ, RZ ;  /* 0x000000ffff0d7224 */ /* 0x000fe200078e00ff */
[----:B------:R-:W1:Y:S01]  /*6120*/  LDCU.64 UR6, c[0x4][0x78] ;  /* 0x01000f00ff0677ac */ /* 0x000e620008000a00 */
[----:B------:R-:W3:Y:S01]  /*6130*/  LDC.64 R2, c[0x4][R3] ;  /* 0x0100000003027b82 */ /* 0x000ee20000000a00 */
[----:B------:R-:W5:Y:S01]  /*6140*/  LDCU.64 UR4, c[0x4][0x10] ;  /* 0x01000200ff0477ac */ /* 0x000f620008000a00 */
[----:B--2---:R-:W-:Y:S01]  /*6150*/  MOV R5, UR9 ;  /* 0x0000000900057c02 */ /* 0x004fe20008000f00 */
[----:B------:R-:W-:Y:S01]  /*6160*/  IMAD.U32 R4, RZ, RZ, UR8 ;  /* 0x00000008ff047e24 */ /* 0x000fe2000f8e00ff */
[----:B-1----:R-:W-:Y:S01]  /*6170*/  MOV R7, UR7 ;  /* 0x0000000700077c02 */ /* 0x002fe20008000f00 */
[----:B------:R-:W-:Y:S01]  /*6180*/  IMAD.U32 R6, RZ, RZ, UR6 ;  /* 0x00000006ff067e24 */ /* 0x000fe2000f8e00ff */
[----:B-----5:R-:W-:Y:S01]  /*6190*/  MOV R11, UR5 ;  /* 0x00000005000b7c02 */ /* 0x020fe20008000f00 */
[----:B------:R-:W-:Y:S02]  /*61a0*/  IMAD.U32 R10, RZ, RZ, UR4 ;  /* 0x00000004ff0a7e24 */ /* 0x000fe4000f8e00ff */
[----:B------:R-:W-:Y:S07]  /*61b0*/  LEPC R20, `(.L_x_99) ;  /* 0x000000001014794e */ /* 0x000fee0000000000 */
[----:B---34-:R-:W-:Y:S05]  /*61c0*/  CALL.ABS.NOINC R2 ;  /* 0x0000000002007343 */ /* 0x018fea0003c00000 */
.L_x_99:
[----:B-1-3--:R-:W-:Y:S01]  /*61d0*/  SHF.L.U32 R3, R28, 0x10, RZ ;  /* 0x000000101c037819 */ /* 0x00afe200000006ff */
[----:B------:R-:W-:Y:S05]  /*61e0*/  WARPSYNC.ALL ;  /* 0x0000000000007948 */ /* 0x000fea0003800000 */
[----:B------:R-:W-:Y:S01]  /*61f0*/  R2UR UR4, R25 ;  /* 0x00000000190472ca */ /* 0x000fe200000e0000 */
[----:B------:R-:W-:Y:S01]  /*6200*/  BSSY.RECONVERGENT B0, `(.L_x_100) ;  /* 0x0000051000007945 */ /* 0x000fe20003800200 */
[----:B------:R-:W-:Y:S02]  /*6210*/  SHF.L.U32 R20, R30, 0x10, RZ ;  /* 0x000000101e147819 */ /* 0x000fe400000006ff */
[----:B------:R-:W-:Y:S02]  /*6220*/  SHF.L.U32 R62, R54, 0x1, RZ ;  /* 0x00000001363e7819 */ /* 0x000fe400000006ff */
[----:B------:R-:W-:Y:S07]  /*6230*/  ISETP.NE.AND P0, PT, R55, RZ, PT ;  /* 0x000000ff3700720c */ /* 0x000fee0003f05270 */
[----:B------:R-:W1:Y:S02]  /*6240*/  LDTM.16dp256bit.x4 R4, tmem[UR4] ;  /* 0x00000004000479ee */ /* 0x000e640008120000 */
[----:B-1----:R-:W-:Y:S01]  /*6250*/  FMUL R0, R24, R4 ;  /* 0x0000000418007220 */ /* 0x002fe20000400000 */
[----:B------:R-:W-:Y:S01]  /*6260*/  LOP3.LUT R4, R28, 0xffff0000, RZ, 0xc0, !PT ;  /* 0xffff00001c047812 */ /* 0x000fe200078ec0ff */
[----:B------:R-:W-:Y:S01]  /*6270*/  FMUL R2, R24, R5 ;  /* 0x0000000518027220 */ /* 0x000fe20000400000 */
[C---:B------:R-:W-:Y:S01]  /*6280*/  SHF.L.U32 R5, R29.reuse, 0x10, RZ ;  /* 0x000000101d057819 */ /* 0x040fe200000006ff */
[----:B------:R-:W-:Y:S01]  /*6290*/  FFMA R0, R26, R3, R0 ;  /* 0x000000031a007223 */ /* 0x000fe20000000000 */
[----:B------:R-:W-:Y:S01]  /*62a0*/  FMUL R3, R24, R6 ;  /* 0x0000000618037220 */ /* 0x000fe20000400000 */
[----:B------:R-:W-:Y:S01]  /*62b0*/  LOP3.LUT R6, R29, 0xffff0000, RZ, 0xc0, !PT ;  /* 0xffff00001d067812 */ /* 0x000fe200078ec0ff */
[----:B------:R-:W-:Y:S01]  /*62c0*/  FFMA R2, R26, R4, R2 ;  /* 0x000000041a027223 */ /* 0x000fe20000000002 */
[----:B------:R-:W-:Y:S01]  /*62d0*/  FMUL R7, R24, R7 ;  /* 0x0000000718077220 */ /* 0x000fe20000400000 */
[----:B------:R-:W-:Y:S01]  /*62e0*/  FFMA R3, R26, R5, R3 ;  /* 0x000000051a037223 */ /* 0x000fe20000000003 */
[C---:B------:R-:W-:Y:S01]  /*62f0*/  FMUL R4, R24.reuse, R8 ;  /* 0x0000000818047220 */ /* 0x040fe20000400000 */
[----:B------:R-:W-:Y:S01]  /*6300*/  FMUL R5, R24, R9 ;  /* 0x0000000918057220 */ /* 0x000fe20000400000 */
[----:B------:R-:W-:Y:S01]  /*6310*/  F2FP.BF16.F32.PACK_AB R32, R2, R0 ;  /* 0x000000000220723e */ /* 0x000fe200000010ff */
[----:B------:R-:W-:Y:S01]  /*6320*/  FFMA R7, R26, R6, R7 ;  /* 0x000000061a077223 */ /* 0x000fe20000000007 */
[----:B------:R-:W-:Y:S01]  /*6330*/  LOP3.LUT R0, R30, 0xffff0000, RZ, 0xc0, !PT ;  /* 0xffff00001e007812 */ /* 0x000fe200078ec0ff */
[----:B------:R-:W-:Y:S01]  /*6340*/  FFMA R4, R26, R20, R4 ;  /* 0x000000141a047223 */ /* 0x000fe20000000004 */
[----:B------:R-:W-:Y:S01]  /*6350*/  SHF.L.U32 R2, R31, 0x10, RZ ;  /* 0x000000101f027819 */ /* 0x000fe200000006ff */
[----:B------:R-:W-:Y:S01]  /*6360*/  FMUL R6, R24, R10 ;  /* 0x0000000a18067220 */ /* 0x000fe20000400000 */
[----:B------:R-:W-:Y:S01]  /*6370*/  F2FP.BF16.F32.PACK_AB R33, R7, R3 ;  /* 0x000000030721723e */ /* 0x000fe200000010ff */
[C---:B------:R-:W-:Y:S01]  /*6380*/  FFMA R5, R26.reuse, R0, R5 ;  /* 0x000000001a057223 */ /* 0x040fe20000000005 */
[----:B------:R-:W-:Y:S01]  /*6390*/  LOP3.LUT R3, R31, 0xffff0000, RZ, 0xc0, !PT ;  /* 0xffff00001f037812 */ /* 0x000fe200078ec0ff */
[----:B------:R-:W-:Y:S01]  /*63a0*/  FFMA R6, R26, R2, R6 ;  /* 0x000000021a067223 */ /* 0x000fe20000000006 */
[----:B----4-:R-:W-:Y:S01]  /*63b0*/  SHF.L.U32 R7, R36, 0x10, RZ ;  /* 0x0000001024077819 */ /* 0x010fe200000006ff */
[----:B------:R-:W-:Y:S01]  /*63c0*/  FMUL R11, R24, R11 ;  /* 0x0000000b180b7220 */ /* 0x000fe20000400000 */
[----:B------:R-:W-:Y:S01]  /*63d0*/  LOP3.LUT R0, R36, 0xffff0000, RZ, 0xc0, !PT ;  /* 0xffff000024007812 */ /* 0x000fe200078ec0ff */
[C---:B------:R-:W-:Y:S01]  /*63e0*/  FMUL R8, R24.reuse, R12 ;  /* 0x0000000c18087220 */ /* 0x040fe20000400000 */
[----:B------:R-:W-:Y:S01]  /*63f0*/  SHF.L.U32 R2, R37, 0x10, RZ ;  /* 0x0000001025027819 */ /* 0x000fe200000006ff */
[----:B------:R-:W-:Y:S01]  /*6400*/  FMUL R9, R24, R13 ;  /* 0x0000000d18097220 */ /* 0x000fe20000400000 */
[----:B------:R-:W-:Y:S01]  /*6410*/  F2FP.BF16.F32.PACK_AB R34, R5, R4 ;  /* 0x000000040522723e */ /* 0x000fe200000010ff */
[C---:B------:R-:W-:Y:S01]  /*6420*/  FFMA R11, R26.reuse, R3, R11 ;  /* 0x000000031a0b7223 */ /* 0x040fe2000000000b */
[----:B------:R-:W-:Y:S01]  /*6430*/  MOV R5, UR46 ;  /* 0x0000002e00057c02 */ /* 0x000fe20008000f00 */
[C---:B------:R-:W-:Y:S01]  /*6440*/  FFMA R8, R26.reuse, R7, R8 ;  /* 0x000000071a087223 */ /* 0x040fe20000000008 */
[----:B------:R-:W-:Y:S01]  /*6450*/  SHF.L.U32 R3, R39, 0x10, RZ ;  /* 0x0000001027037819 */ /* 0x000fe200000006ff */
[----:B------:R-:W-:Y:S01]  /*6460*/  FFMA R9, R26, R0, R9 ;  /* 0x000000001a097223 */ /* 0x000fe20000000009 */
[----:B------:R-:W-:Y:S01]  /*6470*/  LOP3.LUT R0, R37, 0xffff0000, RZ, 0xc0, !PT ;  /* 0xffff000025007812 */ /* 0x000fe200078ec0ff */
[C---:B------:R-:W-:Y:S01]  /*6480*/  FMUL R10, R24.reuse, R14 ;  /* 0x0000000e180a7220 */ /* 0x040fe20000400000 */
[----:B------:R-:W-:Y:S01]  /*6490*/  LOP3.LUT R4, R39, 0xffff0000, RZ, 0xc0, !PT ;  /* 0xffff000027047812 */ /* 0x000fe200078ec0ff */
[C---:B------:R-:W-:Y:S01]  /*64a0*/  FMUL R15, R24.reuse, R15 ;  /* 0x0000000f180f7220 */ /* 0x040fe20000400000 */
[----:B------:R-:W-:Y:S01]  /*64b0*/  FMUL R12, R24, R16 ;  /* 0x00000010180c7220 */ /* 0x000fe20000400000 */
[----:B------:R-:W-:Y:S01]  /*64c0*/  FFMA R10, R26, R2, R10 ;  /* 0x000000021a0a7223 */ /* 0x000fe2000000000a */
[----:B------:R-:W-:Y:S01]  /*64d0*/  LOP3.LUT R2, R38, 0xffff0000, RZ, 0xc0, !PT ;  /* 0xffff000026027812 */ /* 0x000fe200078ec0ff */
[----:B------:R-:W-:Y:S01]  /*64e0*/  FFMA R15, R26, R0, R15 ;  /* 0x000000001a0f7223 */ /* 0x000fe2000000000f */
[----:B------:R-:W-:Y:S01]  /*64f0*/  SHF.L.U32 R0, R38, 0x10, RZ ;  /* 0x0000001026007819 */ /* 0x000fe200000006ff */
[C---:B------:R-:W-:Y:S01]  /*6500*/  FMUL R13, R24.reuse, R17 ;  /* 0x00000011180d7220 */ /* 0x040fe20000400000 */
[C---:B------:R-:W-:Y:S01]  /*6510*/  FMUL R14, R24.reuse, R18 ;  /* 0x00000012180e7220 */ /* 0x040fe20000400000 */
[----:B------:R-:W-:Y:S01]  /*6520*/  FMUL R19, R24, R19 ;  /* 0x0000001318137220 */ /* 0x000fe20000400000 */
[----:B------:R-:W-:Y:S01]  /*6530*/  LEA R5, R5, R44, 0xb ;  /* 0x0000002c05057211 */ /* 0x000fe200078e58ff */
[C---:B------:R-:W-:Y:S01]  /*6540*/  FFMA R12, R26.reuse, R0, R12 ;  /* 0x000000001a0c7223 */ /* 0x040fe2000000000c */
[C---:B------:R-:W-:Y:S01]  /*6550*/  FFMA R13, R26.reuse, R2, R13 ;  /* 0x000000021a0d7223 */ /* 0x040fe2000000000d */
[C---:B------:R-:W-:Y:S01]  /*6560*/  FFMA R14, R26.reuse, R3, R14 ;  /* 0x000000031a0e7223 */ /* 0x040fe2000000000e */
[----:B------:R-:W-:Y:S01]  /*6570*/  FFMA R19, R26, R4, R19 ;  /* 0x000000041a137223 */ /* 0x000fe20000000013 */
[----:B------:R-:W-:Y:S02]  /*6580*/  F2FP.BF16.F32.PACK_AB R35, R11, R6 ;  /* 0x000000060b23723e */ /* 0x000fe400000010ff */
[----:B------:R-:W-:Y:S02]  /*6590*/  LEA R5, R5, UR44, 0x1 ;  /* 0x0000002c05057c11 */ /* 0x000fe4000f8e08ff */
[----:B------:R-:W-:Y:S02]  /*65a0*/  F2FP.BF16.F32.PACK_AB R8, R9, R8 ;  /* 0x000000080908723e */ /* 0x000fe400000010ff */
[----:B------:R-:W-:Y:S01]  /*65b0*/  F2FP.BF16.F32.PACK_AB R9, R15, R10 ;  /* 0x0000000a0f09723e */ /* 0x000fe200000010ff */
[----:B------:R1:W-:Y:S01]  /*65c0*/  STSM.16.M88.4 [R5+0x200], R32 ;  /* 0x0002002005007844 */ /* 0x0003e20000000200 */
[----:B------:R-:W-:Y:S02]  /*65d0*/  F2FP.BF16.F32.PACK_AB R10, R13, R12 ;  /* 0x0000000c0d0a723e */ /* 0x000fe400000010ff */
[----:B------:R-:W-:Y:S02]  /*65e0*/  F2FP.BF16.F32.PACK_AB R11, R19, R14 ;  /* 0x0000000e130b723e */ /* 0x000fe400000010ff */
[----:B------:R-:W-:Y:S05]  /*65f0*/  IADD3 R0, PT, PT, R62, 0x200, R5 ;  /* 0x000002003e007810 */ /* 0x000fea0007ffe005 */
[----:B------:R1:W-:Y:S01]  /*6600*/  STSM.16.M88.4 [R0], R8 ;  /* 0x0000000800007844 */ /* 0x0003e20000000200 */
[----:B------:R-:W-:Y:S01]  /*6610*/  @!PT LDS RZ, [RZ] ;  /* 0x00000000fffff984 */ /* 0x000fe20000000800 */
[----:B------:R-:W-:Y:S01]  /*6620*/  @!PT LDS RZ, [RZ] ;  /* 0x00000000fffff984 */ /* 0x000fe20000000800 */
[----:B------:R-:W-:Y:S01]  /*6630*/  @!PT LDS RZ, [RZ] ;  /* 0x00000000fffff984 */ /* 0x000fe20000000800 */
[----:B------:R-:W-:Y:S01]  /*6640*/  @!PT LDS RZ, [RZ] ;  /* 0x00000000fffff984 */ /* 0x000fe20000000800 */
[----:B------:R2:W-:Y:S07]  /*6650*/  MEMBAR.ALL.CTA ;  /* 0x0000000000007992 */ /* 0x0005ee0000008000 */
[----:B--2---:R-:W2:Y:S02]  /*6660*/  FENCE.VIEW.ASYNC.S ;  /* 0x00000000000073c6 */ /* 0x004ea40000000000 */
[----:B--2---:R-:W-:Y:S06]  /*6670*/  BAR.SYNC.DEFER_BLOCKING 0x1, 0x80 ;  /* 0x0042000000007b1d */ /* 0x004fec0000010000 */
[----:B------:R-:W-:Y:S05]  /*6680*/  @P0 BRA `(.L_x_101) ;  /* 0x0000000000200947 */ /* 0x000fea0003800000 */
[----:B------:R-:W2:Y:S01]  /*6690*/  LDCU.64 UR6, c[0x0][0x348] ;  /* 0x00006900ff0677ac */ /* 0x000ea20008000a00 */
[----:B------:R-:W-:Y:S01]  /*66a0*/  ULEA UR5, UR46, UR44, 0xc ;  /* 0x0000002c2e057291 */ /* 0x000fe2000f8e60ff */
[----:B------:R-:W-:Y:S03]  /*66b0*/  UMOV UR51, UR36 ;  /* 0x0000002400337c82 */ /* 0x000fe60008000000 */
[----:B------:R-:W-:Y:S02]  /*66c0*/  UIADD3 UR48, UPT, UPT, UR5, 0x200, URZ ;  /* 0x0000020005307890 */ /* 0x000fe4000fffe0ff */
[----:B--2---:R-:W-:Y:S04]  /*66d0*/  UIADD3 UR4, UP0, UPT, UR6, 0x680, URZ ;  /* 0x0000068006047890 */ /* 0x004fe8000ff1e0ff */
[----:B------:R-:W-:Y:S09]  /*66e0*/  UIADD3.X UR5, UPT, UPT, URZ, UR7, URZ, UP0, !UPT ;  /* 0x00000007ff057290 */ /* 0x000ff200087fe4ff */
[----:B------:R2:W-:Y:S02]  /*66f0*/  UTMASTG.3D [UR48], [UR4] ;  /* 0x00000030040073b5 */ /* 0x0005e40008010000 */
[----:B--2---:R0:W-:Y:S02]  /*6700*/  UTMACMDFLUSH ;  /* 0x00000000000079b7 */ /* 0x0041e40000000000 */
.L_x_101:
[----:B------:R-:W-:Y:S05]  /*6710*/  BSYNC.RECONVERGENT B0 ;  /* 0x0000000000007941 */ /* 0x000fea0003800200 */
.L_x_100:
[----:B------:R-:W-:Y:S01]  /*6720*/  UIADD3 UR47, UPT, UPT, UR46, 0x1, URZ ;  /* 0x000000012e2f7890 */ /* 0x000fe2000fffe0ff */
[----:B------:R-:W-:Y:S03]  /*6730*/  BSSY.RECONVERGENT B0, `(.L_x_102) ;  /* 0x0000005000007945 */ /* 0x000fe60003800200 */
[----:B------:R-:W-:Y:S04]  /*6740*/  UISETP.NE.AND UP0, UPT, UR47, 0x3, UPT ;  /* 0x000000032f00788c */ /* 0x000fe8000bf05270 */
[----:B------:R-:W-:Y:S01]  /*6750*/  USEL UR45, UR47, URZ, UP0 ;  /* 0x000000ff2f2d7287 */ /* 0x000fe20008000000 */
[----:B------:R-:W-:Y:S11]  /*6760*/  @P0 BRA `(.L_x_103) ;  /* 0x0000000000040947 */ /* 0x000ff60003800000 */
[----:B------:R-:W-:Y:S04]  /*6770*/  DEPBAR.LE SB0, 0x1 ;  /* 0x000080400000791a */ /* 0x000fe80000000000 */
.L_x_103:
[----:B------:R-:W-:Y:S05]  /*6780*/  BSYNC.RECONVERGENT B0 ;  /* 0x0000000000007941 */ /* 0x000fea0003800200 */
.L_x_102:
[----:B------:R-:W-:Y:S01]  /*6790*/  BAR.SYNC.DEFER_BLOCKING 0x1, 0x80 ;  /* 0x0042000000007b1d */ /* 0x000fe20000010000 */
[----:B------:R-:W-:Y:S01]  /*67a0*/  ISETP.NE.AND P1, PT, R61, RZ, PT ;  /* 0x000000ff3d00720c */ /* 0x000fe20003f25270 */
[----:B------:R-:W-:Y:S01]  /*67b0*/  UISETP.NE.AND UP0, UPT, UR53, URZ, UPT ;  /* 0x000000ff3500728c */ /* 0x000fe2000bf05270 */
[----:B------:R-:W-:Y:S11]  /*67c0*/  LEA R2, R64, UR44, 0x3 ;  /* 0x0000002c40027c11 */ /* 0x000ff6000f8e18ff */
[----:B------:R-:W-:Y:S01]  /*67d0*/  @P1 SHF.L.U32 R3, R63, 0x1f, RZ ;  /* 0x0000001f3f031819 */ /* 0x000fe200000006ff */
[----:B------:R-:W-:Y:S06]  /*67e0*/  BRA.U !UP0, `(.L_x_104) ;  /* 0x0000000108247547 */ /* 0x000fec000b800000 */
[----:B------:R-:W-:Y:S01]  /*67f0*/  IMAD.U32 R4, RZ, RZ, UR52 ;  /* 0x00000034ff047e24 */ /* 0x000fe2000f8e00ff */
[----:B-1----:R-:W-:Y:S01]  /*6800*/  MOV R0, UR54 ;  /* 0x0000003600007c02 */ /* 0x002fe20008000f00 */
[----:B------:R-:W-:Y:S03]  /*6810*/  UIADD3 UR4, UPT, UPT, UR52, 0x1, URZ ;  /* 0x0000000134047890 */ /* 0x000fe6000fffe0ff */
[----:B------:R-:W-:Y:S01]  /*6820*/  @P1 LEA R4, R4, UR44, 0x3 ;  /* 0x0000002c04041c11 */ /* 0x000fe2000f8e18ff */
[----:B------:R-:W-:Y:S04]  /*6830*/  UISETP.NE.AND UP0, UPT, UR4, 0x3, UPT ;  /* 0x000000030400788c */ /* 0x000fe8000bf05270 */
[----:B------:R-:W-:Y:S01]  /*6840*/  @P1 VIADD R4, R4, 0x48 ;  /* 0x0000004804041836 */ /* 0x000fe20000000000 */
[----:B------:R-:W-:Y:S04]  /*6850*/  USEL UR52, UR4, URZ, UP0 ;  /* 0x000000ff04347287 */ /* 0x000fe80008000000 */
[----:B------:R-:W-:Y:S04]  /*6860*/  @P1 PRMT R0, R0, 0x654, R4 ;  /* 0x0000065400001816 */ /* 0x000fe80000000004 */
[----:B------:R2:W-:Y:S04]  /*6870*/  @P1 SYNCS.ARRIVE.TRANS64.RED.A1T0 RZ, [R0+URZ], RZ ;  /* 0x000000ff00ff19a7 */ /* 0x0005e800081004ff */
.L_x_104:
[----:B------:R-:W3:Y:S01]  /*6880*/  @P1 SYNCS.PHASECHK.TRANS64.TRYWAIT P0, [R2+URZ+0x30], R3 ;  /* 0x00003003020015a7 */ /* 0x000ee200080011ff */
[----:B------:R-:W-:Y:S01]  /*6890*/  BSSY B1, `(.L_x_105) ;  /* 0x0000013000017945 */ /* 0x000fe20003800000 */
[----:B---3--:R-:W-:Y:S03]  /*68a0*/  @P1 SEL R65, RZ, 0x1, !P0 ;  /* 0x00000001ff411807 */ /* 0x008fe60004000000 */
[----:B------:R-:W-:Y:S05]  /*68b0*/  @!P1 BRA `(.L_x_106) ;  /* 0x0000000000409947 */ /* 0x000fea0003800000 */
[----:B------:R-:W-:Y:S01]  /*68c0*/  ISETP.NE.AND P1, PT, R66, RZ, PT ;  /* 0x000000ff4200720c */ /* 0x000fe20003f25270 */
[----:B------:R-:W-:Y:S01]  /*68d0*/  BSSY B0, `(.L_x_107) ;  /* 0x0000009000007945 */ /* 0x000fe20003800000 */
[----:B------:R-:W-:Y:S11]  /*68e0*/  ISETP.NE.AND P0, PT, R65, RZ, PT ;  /* 0x000000ff4100720c */ /* 0x000ff60003f05270 */
[----:B------:R-:W-:Y:S05]  /*68f0*/  @P1 IMAD R3, R64, 0x800, R44 ;  /* 0x0000080040031824 */ /* 0x000fea00078e022c */
[----:B------:R-:W-:Y:S05]  /*6900*/  @P1 LEA R3, R3, UR44, 0x1 ;  /* 0x0000002c03031c11 */ /* 0x000fea000f8e08ff */
[----:B-12---:R-:W-:Y:S01]  /*6910*/  @P1 IMAD.IADD R0, R62, 0x1, R3 ;  /* 0x000000013e001824 */ /* 0x006fe200078e0203 */
[----:B------:R-:W-:Y:S06]  /*6920*/  @P0 BRA `(.L_x_108) ;  /* 0x00000000000c0947 */ /* 0x000fec0003800000 */
[----:B------:R-:W-:Y:S04]  /*6930*/  SHF.L.U32 R63, R63, 0x1f, RZ ;  /* 0x0000001f3f3f7819 */ /* 0x000fe800000006ff */
[----:B------:R-:W1:Y:S02]  /*6940*/  SYNCS.PHASECHK.TRANS64.TRYWAIT P0, [R2+URZ+0x30], R63 ;  /* 0x0000303f020075a7 */ /* 0x000e6400080011ff */
[----:B-1----:R-:W-:Y:S05]  /*6950*/  @!P0 BRA `(.L_x_109) ;  /* 0x0000001400388947 */ /* 0x002fea0003800000 */
.L_x_108:
[----:B------:R-:W-:Y:S05]  /*6960*/  BSYNC B0 ;  /* 0x0000000000007941 */ /* 0x000fea0003800000 */
.L_x_107:
[----:B------:R-:W-:Y:S11]  /*6970*/  ISETP.NE.AND P0, PT, R66, RZ, PT ;  /* 0x000000ff4200720c */ /* 0x000ff60003f05270 */
[----:B------:R-:W-:Y:S02]  /*6980*/  @!UPT UIADD3 URZ, UPT, UPT, URZ, URZ, URZ ;  /* 0x000000fffffff290 */ /* 0x000fe4000fffe0ff */
[----:B------:R-:W-:Y:S05]  /*6990*/  @P0 WARPSYNC.ALL ;  /* 0x0000000000000948 */ /* 0x000fea0003800000 */
[----:B------:R3:W4:Y:S04]  /*69a0*/  @P0 LDSM.16.M88.4 R28, [R3+0x200] ;  /* 0x00020000031c083b */ /* 0x0007280000000200 */
[----:B------:R3:W2:Y:S02]  /*69b0*/  @P0 LDSM.16.M88.4 R36, [R0+0x200] ;  /* 0x000200000024083b */ /* 0x0006a40000000200 */
.L_x_106:
[----:B------:R-:W-:Y:S05]  /*69c0*/  BSYNC B1 ;  /* 0x0000000000017941 */ /* 0x000fea0003800000 */
.L_x_105:
[----:B-123--:R-:W-:Y:S05]  /*69d0*/  VIADD R0, R25, 0x20 ;  /* 0x0000002019007836 */ /* 0x00efea0000000000 */
[----:B------:R-:W-:Y:S04]  /*69e0*/  SHF.R.U32.HI R0, RZ, 0x15, R0 ;  /* 0x00000015ff007819 */ /* 0x000fe80000011600 */
[----:B------:R-:W-:Y:S11]  /*69f0*/  LOP3.LUT P0, RZ, R0, 0x3, R46, 0x48, !PT ;  /* 0x0000000300ff7812 */ /* 0x000ff6000780482e */
[----:B------:R-:W-:Y:S02]  /*6a00*/  @!UPT UIADD3 URZ, UPT, UPT, URZ, URZ, URZ ;  /* 0x000000fffffff290 */ /* 0x000fe4000fffe0ff */
[----:B------:R-:W-:Y:S05]  /*6a10*/  @!P0 BRA `(.L_x_110) ;  /* 0x0000000000408947 */ /* 0x000fea0003800000 */
[----:B------:R-:W1:Y:S01]  /*6a20*/  LDCU.64 UR8, c[0x4][0x70] ;  /* 0x01000e00ff0877ac */ /* 0x000e620008000a00 */
[----:B------:R-:W-:Y:S01]  /*6a30*/  MOV R3, 0x0 ;  /* 0x0000000000037802 */ /* 0x000fe20000000f00 */
[----:B------:R-:W-:Y:S02]  /*6a40*/  HFMA2 R12, -RZ, RZ, 0, 5.9604644775390625e-08 ;  /* 0x00000001ff0c7431 */ /* 0x000fe400000001ff */
[----:B------:R-:W-:Y:S02]  /*6a50*/  IMAD.MOV.U32 R8, RZ, RZ, 0x192 ;  /* 0x00000192ff087424 */ /* 0x000fe400078e00ff */
[----:B------:R-:W-:Y:S01]  /*6a60*/  IMAD.MOV.U32 R13, RZ, RZ, RZ ;  /* 0x000000ffff0d7224 */ /* 0x000fe200078e00ff */
[----:B------:R-:W2:Y:S01]  /*6a70*/  LDCU.64 UR6, c[0x4][0x78] ;  /* 0x01000f00ff0677ac */ /* 0x000ea20008000a00 */
[----:B------:R-:W3:Y:S01]  /*6a80*/  LDC.64 R2, c[0x4][R3] ;  /* 0x0100000003027b82 */ /* 0x000ee20000000a00 */
[----:B------:R-:W5:Y:S01]  /*6a90*/  LDCU.64 UR4, c[0x4][0x10] ;  /* 0x01000200ff0477ac */ /* 0x000f620008000a00 */
[----:B-1----:R-:W-:Y:S01]  /*6aa0*/  MOV R5, UR9 ;  /* 0x0000000900057c02 */ /* 0x002fe20008000f00 */
[----:B------:R-:W-:Y:S01]  /*6ab0*/  IMAD.U32 R4, RZ, RZ, UR8 ;  /* 0x00000008ff047e24 */ /* 0x000fe2000f8e00ff */
[----:B--2---:R-:W-:Y:S01]  /*6ac0*/  MOV R7, UR7 ;  /* 0x0000000700077c02 */ /* 0x004fe20008000f00 */
[----:B------:R-:W-:Y:S01]  /*6ad0*/  IMAD.U32 R6, RZ, RZ, UR6 ;  /* 0x00000006ff067e24 */ /* 0x000fe2000f8e00ff */
[----:B-----5:R-:W-:Y:S01]  /*6ae0*/  MOV R11, UR5 ;  /* 0x00000005000b7c02 */ /* 0x020fe20008000f00 */
[----:B------:R-:W-:Y:S02]  /*6af0*/  IMAD.U32 R10, RZ, RZ, UR4 ;  /* 0x00000004ff0a7e24 */ /* 0x000fe4000f8e00ff */
[----:B------:R-:W-:Y:S07]  /*6b00*/  LEPC R20, `(.L_x_110) ;  /* 0x000000001014794e */ /* 0x000fee0000000000 */
[----:B---34-:R-:W-:Y:S05]  /*6b10*/  CALL.ABS.NOINC R2 ;  /* 0x0000000002007343 */ /* 0x018fea0003c00000 */
.L_x_110:
[----:B------:R-:W-:Y:S01]  /*6b20*/  ISETP.NE.AND P0, PT, R55, RZ, PT ;  /* 0x000000ff3700720c */ /* 0x000fe20003f05270 */
[----:B------:R-:W-:Y:S05]  /*6b30*/  WARPSYNC.ALL ;  /* 0x0000000000007948 */ /* 0x000fea0003800000 */
[----:B------:R-:W-:Y:S01]  /*6b40*/  R2UR UR4, R25 ;  /* 0x00000000190472ca */ /* 0x000fe200000e0000 */
[----:B------:R-:W-:Y:S01]  /*6b50*/  BSSY.RECONVERGENT B0, `(.L_x_111) ;  /* 0x0000057000007945 */ /* 0x000fe20003800200 */
[C---:B----4-:R-:W-:Y:S02]  /*6b60*/  SHF.L.U32 R20, R28.reuse, 0x10, RZ ;  /* 0x000000101c147819 */ /* 0x050fe400000006ff */
[----:B------:R-:W-:Y:S02]  /*6b70*/  LOP3.LUT R21, R28, 0xffff0000, RZ, 0xc0, !PT ;  /* 0xffff00001c157812 */ /* 0x000fe400078ec0ff */
[----:B------:R-:W-:Y:S02]  /*6b80*/  SHF.L.U32 R25, R29, 0x10, RZ ;  /* 0x000000101d197819 */ /* 0x000fe400000006ff */
[----:B------:R-:W-:Y:S02]  /*6b90*/  SHF.L.U32 R28, R30, 0x10, RZ ;  /* 0x000000101e1c7819 */ /* 0x000fe400000006ff */
[C---:B------:R-:W-:Y:S02]  /*6ba0*/  SHF.L.U32 R32, R36.reuse, 0x10, RZ ;  /* 0x0000001024207819 */ /* 0x040fe400000006ff */
[----:B------:R-:W-:Y:S01]  /*6bb0*/  LOP3.LUT R33, R36, 0xffff0000, RZ, 0xc0, !PT ;  /* 0xffff000024217812 */ /* 0x000fe200078ec0ff */
[----:B------:R-:W1:Y:S01]  /*6bc0*/  LDTM.16dp256bit.x4 R4, tmem[UR4+0x20] ;  /* 0x00002004000479ee */ /* 0x000e620008120000 */
[----:B------:R-:W-:Y:S01]  /*6bd0*/  R2UR UR4, R27 ;  /* 0x000000001b0472ca */ /* 0x000fe200000e0000 */
[----:B------:R-:W-:Y:S01]  /*6be0*/  NOP ;  /* 0x0000000000007918 */ /* 0x000fe20000000000 */
[----:B------:R-:W-:Y:S02]  /*6bf0*/  LOP3.LUT R27, R29, 0xffff0000, RZ, 0xc0, !PT ;  /* 0xffff00001d1b7812 */ /* 0x000fe400078ec0ff */
[----:B------:R-:W-:Y:S02]  /*6c00*/  LOP3.LUT R29, R30, 0xffff0000, RZ, 0xc0, !PT ;  /* 0xffff00001e1d7812 */ /* 0x000fe400078ec0ff */
[C---:B------:R-:W-:Y:S02]  /*6c10*/  SHF.L.U32 R30, R31.reuse, 0x10, RZ ;  /* 0x000000101f1e7819 */ /* 0x040fe400000006ff */
[----:B------:R-:W-:Y:S02]  /*6c20*/  LOP3.LUT R31, R31, 0xffff0000, RZ, 0xc0, !PT ;  /* 0xffff00001f1f7812 */ /* 0x000fe400078ec0ff */
[C---:B------:R-:W-:Y:S02]  /*6c30*/  SHF.L.U32 R34, R37.reuse, 0x10, RZ ;  /* 0x0000001025227819 */ /* 0x040fe400000006ff */
[----:B------:R-:W-:Y:S01]  /*6c40*/  LOP3.LUT R35, R37, 0xffff0000, RZ, 0xc0, !PT ;  /* 0xffff000025237812 */ /* 0x000fe200078ec0ff */
[----:B------:R-:W-:Y:S01]  /*6c50*/  UIADD3 UR4, UPT, UPT, UR4, 0xb0, URZ ;  /* 0x000000b004047890 */ /* 0x000fe2000fffe0ff */
[C---:B------:R-:W-:Y:S02]  /*6c60*/  SHF.L.U32 R36, R38.reuse, 0x10, RZ ;  /* 0x0000001026247819 */ /* 0x040fe400000006ff */
[----:B------:R-:W-:Y:S01]  /*6c70*/  LOP3.LUT R37, R38, 0xffff0000, RZ, 0xc0, !PT ;  /* 0xffff000026257812 */ /* 0x000fe200078ec0ff */
[----:B------:R-:W-:Y:S01]  /*6c80*/  UPRMT UR4, UR54, 0x654, UR4 ;  /* 0x0000065436047896 */ /* 0x000fe20008000004 */
[C---:B------:R-:W-:Y:S02]  /*6c90*/  SHF.L.U32 R38, R39.reuse, 0x10, RZ ;  /* 0x0000001027267819 */ /* 0x040fe400000006ff */
[----:B------:R-:W-:Y:S01]  /*6ca0*/  LOP3.LUT R39, R39, 0xffff0000, RZ, 0xc0, !PT ;  /* 0xffff000027277812 */ /* 0x000fe200078ec0ff */
[C---:B-1----:R-:W-:Y:S01]  /*6cb0*/  FMUL R4, R24.reuse, R4 ;  /* 0x0000000418047220 */ /* 0x042fe20000400000 */
[C---:B------:R-:W-:Y:S01]  /*6cc0*/  FMUL R5, R24.reuse, R5 ;  /* 0x0000000518057220 */ /* 0x040fe20000400000 */
[----:B------:R-:W-:Y:S03]  /*6cd0*/  FMUL R6, R24, R6 ;  /* 0x0000000618067220 */ /* 0x000fe60000400000 */
[----:B------:R-:W-:Y:S01]  /*6ce0*/  SYNCS.ARRIVE.TRANS64.RED.A1T0 RZ, [UR4], RZ ;  /* 0x000000ffffff79a7 */ /* 0x000fe20008100404 */
[C---:B------:R-:W-:Y:S01]  /*6cf0*/  FFMA R4, R26.reuse, R20, R4 ;  /* 0x000000141a047223 */ /* 0x040fe20000000004 */
[C---:B------:R-:W-:Y:S01]  /*6d00*/  FFMA R5, R26.reuse, R21, R5 ;  /* 0x000000151a057223 */ /* 0x040fe20000000005 */
[----:B------:R-:W-:Y:S01]  /*6d10*/  FFMA R6, R26, R25, R6 ;  /* 0x000000191a067223 */ /* 0x000fe20000000006 */
[C---:B------:R-:W-:Y:S01]  /*6d20*/  FMUL R7, R24.reuse, R7 ;  /* 0x0000000718077220 */ /* 0x040fe20000400000 */
[C---:B------:R-:W-:Y:S01]  /*6d30*/  FMUL R8, R24.reuse, R8 ;  /* 0x0000000818087220 */ /* 0x040fe20000400000 */
[----:B------:R-:W-:Y:S01]  /*6d40*/  FMUL R9, R24, R9 ;  /* 0x0000000918097220 */ /* 0x000fe20000400000 */
[----:B------:R-:W-:Y:S01]  /*6d50*/  F2FP.BF16.F32.PACK_AB R4, R5, R4 ;  /* 0x000000040504723e */ /* 0x000fe200000010ff */
[C---:B------:R-:W-:Y:S01]  /*6d60*/  FFMA R7, R26.reuse, R27, R7 ;  /* 0x0000001b1a077223 */ /* 0x040fe20000000007 */
[C---:B------:R-:W-:Y:S01]  /*6d70*/  FFMA R8, R26.reuse, R28, R8 ;  /* 0x0000001c1a087223 */ /* 0x040fe20000000008 */
[----:B------:R-:W-:Y:S01]  /*6d80*/  FFMA R9, R26, R29, R9 ;  /* 0x0000001d1a097223 */ /* 0x000fe20000000009 */
[C---:B------:R-:W-:Y:S01]  /*6d90*/  FMUL R10, R24.reuse, R10 ;  /* 0x0000000a180a7220 */ /* 0x040fe20000400000 */
[C---:B------:R-:W-:Y:S01]  /*6da0*/  FMUL R11, R24.reuse, R11 ;  /* 0x0000000b180b7220 */ /* 0x040fe20000400000 */
[----:B------:R-:W-:Y:S01]  /*6db0*/  F2FP.BF16.F32.PACK_AB R5, R7, R6 ;  /* 0x000000060705723e */ /* 0x000fe200000010ff */
[C---:B------:R-:W-:Y:S01]  /*6dc0*/  FMUL R0, R24.reuse, R12 ;  /* 0x0000000c18007220 */ /* 0x040fe20000400000 */
[----:B------:R-:W-:Y:S01]  /*6dd0*/  FMUL R2, R24, R13 ;  /* 0x0000000d18027220 */ /* 0x000fe20000400000 */
[----:B------:R-:W-:Y:S01]  /*6de0*/  FFMA R10, R26, R30, R10 ;  /* 0x0000001e1a0a7223 */ /* 0x000fe2000000000a */
[----:B------:R-:W-:Y:S01]  /*6df0*/  FMUL R3, R24, R14 ;  /* 0x0000000e18037220 */ /* 0x000fe20000400000 */
[----:B------:R-:W-:Y:S01]  /*6e00*/  F2FP.BF16.F32.PACK_AB R6, R9, R8 ;  /* 0x000000080906723e */ /* 0x000fe200000010ff */
[----:B------:R-:W-:Y:S01]  /*6e10*/  FFMA R11, R26, R31, R11 ;  /* 0x0000001f1a0b7223 */ /* 0x000fe2000000000b */
[C---:B------:R-:W-:Y:S01]  /*6e20*/  FMUL R15, R24.reuse, R15 ;  /* 0x0000000f180f7220 */ /* 0x040fe20000400000 */
[----:B------:R-:W-:Y:S01]  /*6e30*/  FMUL R12, R24, R16 ;  /* 0x00000010180c7220 */ /* 0x000fe20000400000 */
[----:B------:R-:W-:Y:S01]  /*6e40*/  FFMA R0, R26, R32, R0 ;  /* 0x000000201a007223 */ /* 0x000fe20000000000 */
[----:B------:R-:W-:Y:S01]  /*6e50*/  MOV R8, UR45 ;  /* 0x0000002d00087c02 */ /* 0x000fe20008000f00 */
[----:B------:R-:W-:Y:S01]  /*6e60*/  FMUL R13, R24, R17 ;  /* 0x00000011180d7220 */ /* 0x000fe20000400000 */
[----:B------:R-:W-:Y:S01]  /*6e70*/  FFMA R2, R26, R33, R2 ;  /* 0x000000211a027223 */ /* 0x000fe20000000002 */
[----:B------:R-:W-:Y:S01]  /*6e80*/  FMUL R14, R24, R18 ;  /* 0x00000012180e7220 */ /* 0x000fe20000400000 */
[C---:B------:R-:W-:Y:S01]  /*6e90*/  FFMA R3, R26.reuse, R34, R3 ;  /* 0x000000221a037223 */ /* 0x040fe20000000003 */
[----:B------:R-:W-:Y:S01]  /*6ea0*/  FFMA R15, R26, R35, R15 ;  /* 0x000000231a0f7223 */ /* 0x000fe2000000000f */
[----:B------:R-:W-:Y:S01]  /*6eb0*/  FMUL R19, R24, R19 ;  /* 0x0000001318137220 */ /* 0x000fe20000400000 */
[----:B------:R-:W-:Y:S01]  /*6ec0*/  FFMA R12, R26, R36, R12 ;  /* 0x000000241a0c7223 */ /* 0x000fe2000000000c */
[----:B------:R-:W-:Y:S01]  /*6ed0*/  LEA R8, R8, R44, 0xb ;  /* 0x0000002c08087211 */ /* 0x000fe200078e58ff */
        /* <DEDUP_REMOVED lines=21> */
[----:B------:R-:W-:Y:S02]  /*7030*/  ULEA UR5, UR45, UR44, 0xc ;  /* 0x0000002c2d057291 */ /* 0x000fe4000f8e60ff */
[----:B------:R-:W-:Y:S02]  /*7040*/  UIADD3 UR9, UPT, UPT, UR49, 0x20, URZ ;  /* 0x0000002031097890 */ /* 0x000fe4000fffe0ff */
[----:B------:R-:W-:Y:S01]  /*7050*/  UIADD3 UR8, UPT, UPT, UR5, 0x200, URZ ;  /* 0x0000020005087890 */ /* 0x000fe2000fffe0ff */
[----:B------:R-:W-:Y:S01]  /*7060*/  UMOV UR10, UR50 ;  /* 0x00000032000a7c82 */ /* 0x000fe20008000000 */
[----:B------:R-:W-:Y:S01]  /*7070*/  UMOV UR11, UR36 ;  /* 0x00000024000b7c82 */ /* 0x000fe20008000000 */
[----:B--2---:R-:W-:Y:S04]  /*7080*/  UIADD3 UR4, UP0, UPT, UR6, 0x680, URZ ;  /* 0x0000068006047890 */ /* 0x004fe8000ff1e0ff */
[----:B------:R-:W-:Y:S09]  /*7090*/  UIADD3.X UR5, UPT, UPT, URZ, UR7, URZ, UP0, !UPT ;  /* 0x00000007ff057290 */ /* 0x000ff200087fe4ff */
[----:B------:R2:W-:Y:S02]  /*70a0*/  UTMASTG.3D [UR8], [UR4] ;  /* 0x00000008040073b5 */ /* 0x0005e40008010000 */
[----:B--2---:R0:W-:Y:S02]  /*70b0*/  UTMACMDFLUSH ;  /* 0x00000000000079b7 */ /* 0x0041e40000000000 */
.L_x_112:
[----:B------:R-:W-:Y:S05]  /*70c0*/  BSYNC.RECONVERGENT B0 ;  /* 0x0000000000007941 */ /* 0x000fea0003800200 */
.L_x_111:
[----:B------:R-:W-:Y:S01]  /*70d0*/  UIADD3 UR4, UPT, UPT, UR45, 0x1, URZ ;  /* 0x000000012d047890 */ /* 0x000fe2000fffe0ff */
[----:B------:R-:W-:Y:S03]  /*70e0*/  BSSY.RECONVERGENT B0, `(.L_x_113) ;  /* 0x0000008000007945 */ /* 0x000fe60003800200 */
[----:B------:R-:W-:Y:S04]  /*70f0*/  UISETP.NE.AND UP0, UPT, UR4, 0x3, UPT ;  /* 0x000000030400788c */ /* 0x000fe8000bf05270 */
[----:B------:R-:W-:Y:S02]  /*7100*/  UISETP.EQ.XOR UP1, UPT, UR47, 0x3, !UP0 ;  /* 0x000000032f00788c */ /* 0x000fe4000c722a70 */
[----:B------:R-:W-:Y:S02]  /*7110*/  USEL UR46, UR4, URZ, UP0 ;  /* 0x000000ff042e7287 */ /* 0x000fe40008000000 */
[----:B------:R-:W-:Y:S04]  /*7120*/  USEL UR5, URZ, 0x1, !UP1 ;  /* 0x00000001ff057887 */ /* 0x000fe8000c800000 */
[----:B------:R-:W-:Y:S01]  /*7130*/  ULOP3.LUT UR55, UR55, UR5, URZ, 0x3c, !UPT ;  /* 0x0000000537377292 */ /* 0x000fe2000f8e3cff */
[----:B------:R-:W-:Y:S11]  /*7140*/  @P0 BRA `(.L_x_114) ;  /* 0x0000000000040947 */ /* 0x000ff60003800000 */
[----:B------:R-:W-:Y:S04]  /*7150*/  DEPBAR.LE SB0, 0x1 ;  /* 0x000080400000791a */ /* 0x000fe80000000000 */
.L_x_114:
[----:B------:R-:W-:Y:S05]  /*7160*/  BSYNC.RECONVERGENT B0 ;  /* 0x0000000000007941 */ /* 0x000fea0003800200 */
.L_x_113:
[----:B------:R-:W-:Y:S01]  /*7170*/  BAR.SYNC.DEFER_BLOCKING 0x1, 0x80 ;  /* 0x0042000000007b1d */ /* 0x000fe20000010000 */
[----:B------:R-:W-:Y:S01]  /*7180*/  UISETP.NE.AND UP0, UPT, UR53, -0x2, UPT ;  /* 0xfffffffe3500788c */ /* 0x000fe2000bf05270 */
[----:B------:R-:W-:Y:S08]  /*7190*/  IADD3 R22, PT, PT, R22, 0x1, RZ ;  /* 0x0000000116167810 */ /* 0x000ff00007ffe0ff */
[----:B------:R-:W-:Y:S05]  /*71a0*/  BRA.U !UP0, `(.L_x_115) ;  /* 0x0000000108287547 */ /* 0x000fea000b800000 */
[----:B------:R-:W-:Y:S01]  /*71b0*/  ISETP.NE.AND P0, PT, R61, RZ, PT ;  /* 0x000000ff3d00720c */ /* 0x000fe20003f05270 */
[----:B------:R-:W-:Y:S01]  /*71c0*/  IMAD.U32 R2, RZ, RZ, UR52 ;  /* 0x00000034ff027e24 */ /* 0x000fe2000f8e00ff */
[----:B------:R-:W-:Y:S01]  /*71d0*/  UIADD3 UR4, UPT, UPT, UR52, 0x1, URZ ;  /* 0x0000000134047890 */ /* 0x000fe2000fffe0ff */
[----:B------:R-:W-:Y:S03]  /*71e0*/  IMAD.U32 R0, RZ, RZ, UR54 ;  /* 0x00000036ff007e24 */ /* 0x000fe6000f8e00ff */
[----:B------:R-:W-:Y:S04]  /*71f0*/  UISETP.NE.AND UP0, UPT, UR4, 0x3, UPT ;  /* 0x000000030400788c */ /* 0x000fe8000bf05270 */
[----:B------:R-:W-:Y:S03]  /*7200*/  USEL UR52, UR4, URZ, UP0 ;  /* 0x000000ff04347287 */ /* 0x000fe60008000000 */
[----:B------:R-:W-:Y:S05]  /*7210*/  @P0 LEA R2, R2, UR44, 0x3 ;  /* 0x0000002c02020c11 */ /* 0x000fea000f8e18ff */
[----:B------:R-:W-:Y:S05]  /*7220*/  @P0 VIADD R2, R2, 0x48 ;  /* 0x0000004802020836 */ /* 0x000fea0000000000 */
[----:B------:R-:W-:Y:S04]  /*7230*/  @P0 PRMT R0, R0, 0x654, R2 ;  /* 0x0000065400000816 */ /* 0x000fe80000000002 */
[----:B------:R2:W-:Y:S03]  /*7240*/  @P0 SYNCS.ARRIVE.TRANS64.RED.A1T0 RZ, [R0+URZ], RZ ;  /* 0x000000ff00ff09a7 */ /* 0x0005e600081004ff */
.L_x_115:
[----:B------:R-:W-:Y:S01]  /*7250*/  R2UR UR6, R60 ;  /* 0x000000003c0672ca */ /* 0x000fe200000e0000 */
[----:B------:R-:W-:Y:S01]  /*7260*/  UIADD3 UR53, UPT, UPT, UR53, 0x2, URZ ;  /* 0x0000000235357890 */ /* 0x000fe2000fffe0ff */
[----:B------:R-:W-:Y:S02]  /*7270*/  R2UR UR5, R47 ;  /* 0x000000002f0572ca */ /* 0x000fe400000e0000 */
[----:B------:R-:W-:Y:S02]  /*7280*/  R2UR UR4, R48 ;  /* 0x00000000300472ca */ /* 0x000fe400000e0000 */
[----:B------:R-:W-:Y:S02]  /*7290*/  R2UR UR36, R58 ;  /* 0x000000003a2472ca */ /* 0x000fe400000e0000 */
[----:B------:R-:W-:Y:S02]  /*72a0*/  ISETP.NE.AND P0, PT, R51, 0x2, PT ;  /* 0x000000023300780c */ /* 0x000fe40003f05270 */
[----:B------:R-:W-:Y:S02]  /*72b0*/  ISETP.NE.AND P1, PT, R22, 0x4, PT ;  /* 0x000000041600780c */ /* 0x000fe40003f25270 */
[----:B------:R-:W-:Y:S01]  /*72c0*/  SEL R2, RZ, 0x1, P0 ;  /* 0x00000001ff027807 */ /* 0x000fe20000000000 */
[----:B------:R-:W-:Y:S01]  /*72d0*/  UISETP.NE.AND UP0, UPT, UR6, URZ, UPT ;  /* 0x000000ff0600728c */ /* 0x000fe2000bf05270 */
[----:B--2---:R-:W-:Y:S01]  /*72e0*/  SEL R0, RZ, 0x1, P1 ;  /* 0x00000001ff007807 */ /* 0x004fe20000800000 */
[----:B------:R-:W-:Y:S01]  /*72f0*/  UIADD3 UR30, UPT, UPT, UR37, UR5, URZ ;  /* 0x00000005251e7290 */ /* 0x000fe2000fffe0ff */
[----:B------:R-:W-:Y:S01]  /*7300*/  LOP3.LUT R52, R52, R2, RZ, 0x3c, !PT ;  /* 0x0000000234347212 */ /* 0x000fe200078e3cff */
[----:B------:R-:W-:Y:S01]  /*7310*/  UIADD3 UR26, UPT, UPT, UR38, UR4, URZ ;  /* 0x00000004261a7290 */ /* 0x000fe2000fffe0ff */
[----:B------:R-:W-:Y:S02]  /*7320*/  LOP3.LUT R53, R53, R0, RZ, 0x3c, !PT ;  /* 0x0000000035357212 */ /* 0x000fe400078e3cff */
[----:B------:R-:W-:Y:S02]  /*7330*/  SEL R51, R51, RZ, P0 ;  /* 0x000000ff33337207 */ /* 0x000fe40000000000 */
[----:B------:R-:W-:Y:S01]  /*7340*/  SEL R22, R22, RZ, P1 ;  /* 0x000000ff16167207 */ /* 0x000fe20000800000 */
[----:B------:R-:W-:Y:S06]  /*7350*/  BRA.U UP0, `(.L_x_116) ;  /* 0xffffffdd005c7547 */ /* 0x000fec000b83ffff */
[----:B------:R-:W-:-:S13]  /*7360*/  R2UR UR4, R49 ;  /* 0x00000000310472ca */ /* 0x000fda00000e0000 */
[----:B------:R-:W-:-:S09]  /*7370*/  UISETP.NE.AND UP0, UPT, UR4, URZ, UPT ;  /* 0x000000ff0400728c */ /* 0x000fd2000bf05270 */
[----:B------:R-:W-:Y:S05]  /*7380*/  BRA.U !UP0, `(.L_x_117) ;  /* 0x0000000108487547 */ /* 0x000fea000b800000 */
[----:B------:R-:W2:Y:S02]  /*7390*/  LDCU.64 UR4, c[0x0][0x890] ;  /* 0x00011200ff0477ac */ /* 0x000ea40008000a00 */
[----:B--2---:R-:W-:-:S04]  /*73a0*/  UISETP.NE.U32.AND UP0, UPT, UR4, URZ, UPT ;  /* 0x000000ff0400728c */ /* 0x004fc8000bf05070 */
[----:B------:R-:W-:-:S09]  /*73b0*/  UISETP.NE.AND.EX UP0, UPT, UR5, URZ, UPT, UP0 ;  /* 0x000000ff0500728c */ /* 0x000fd2000bf05300 */
[----:B------:R-:W-:Y:S05]  /*73c0*/  BRA.U UP0, `(.L_x_118) ;  /* 0x00000001000c7547 */ /* 0x000fea000b800000 */
[----:B------:R-:W-:-:S13]  /*73d0*/  FSETP.NEU.AND P0, PT, R26, RZ, PT ;  /* 0x000000ff1a00720b */ /* 0x000fda0003f0d000 */
[----:B------:R-:W-:Y:S05]  /*73e0*/  @!P0 EXIT ;  /* 0x000000000000894d */ /* 0x000fea0003800000 */
[----:B------:R-:W-:Y:S05]  /*73f0*/  BRA `(.L_x_117) ;  /* 0x00000000002c7947 */ /* 0x000fea0003800000 */
.L_x_118:
[----:B------:R-:W-:Y:S01]  /*7400*/  ISETP.NE.AND P0, PT, R50, RZ, PT ;  /* 0x000000ff3200720c */ /* 0x000fe20003f05270 */
[----:B------:R-:W-:-:S12]  /*7410*/  BSSY.RECONVERGENT B0, `(.L_x_117) ;  /* 0x0000009000007945 */ /* 0x000fd80003800200 */
[----:B------:R-:W-:Y:S05]  /*7420*/  @P0 BRA `(.L_x_119) ;  /* 0x0000000000140947 */ /* 0x000fea0003800000 */
[----:B------:R-:W2:Y:S02]  /*7430*/  LDCU.64 UR4, c[0x0][0x888] ;  /* 0x00011100ff0477ac */ /* 0x000ea40008000a00 */
[----:B--2---:R-:W-:-:S04]  /*7440*/  ISETP.NE.U32.AND P0, PT, RZ, UR4, PT ;  /* 0x00000004ff007c0c */ /* 0x004fc8000bf05070 */
[----:B------:R-:W-:-:S13]  /*7450*/  ISETP.NE.AND.EX P0, PT, RZ, UR5, PT, P0 ;  /* 0x00000005ff007c0c */ /* 0x000fda000bf05300 */
[----:B------:R-:W-:Y:S05]  /*7460*/  @!P0 EXIT ;  /* 0x000000000000894d */ /* 0x000fea0003800000 */
[----:B------:R-:W-:Y:S05]  /*7470*/  BRA `(.L_x_120) ;  /* 0x0000000000087947 */ /* 0x000fea0003800000 */
.L_x_119:
[----:B------:R-:W-:-:S13]  /*7480*/  FSETP.NEU.AND P0, PT, R26, RZ, PT ;  /* 0x000000ff1a00720b */ /* 0x000fda0003f0d000 */
[----:B------:R-:W-:Y:S05]  /*7490*/  @!P0 EXIT ;  /* 0x000000000000894d */ /* 0x000fea0003800000 */
.L_x_120:
[----:B------:R-:W-:Y:S05]  /*74a0*/  BSYNC.RECONVERGENT B0 ;  /* 0x0000000000007941 */ /* 0x000fea0003800200 */
.L_x_117:
[----:B------:R-:W-:Y:S01]  /*74b0*/  ULEA UR4, UR52, UR44, 0x3 ;  /* 0x0000002c34047291 */ /* 0x000fe2000f8e18ff */
[----:B------:R-:W-:-:S04]  /*74c0*/  DEPBAR.LE SB0, 0x0 ;  /* 0x000080000000791a */ /* 0x000fc80000000000 */
[----:B------:R-:W-:-:S04]  /*74d0*/  UIADD3 UR4, UPT, UPT, UR4, 0x48, URZ ;  /* 0x0000004804047890 */ /* 0x000fc8000fffe0ff */
[----:B------:R-:W-:-:S09]  /*74e0*/  UPRMT UR4, UR54, 0x654, UR4 ;  /* 0x0000065436047896 */ /* 0x000fd20008000004 */
[----:B------:R-:W-:Y:S01]  /*74f0*/  SYNCS.ARRIVE.TRANS64.RED.A1T0 RZ, [UR4], RZ ;  /* 0x000000ffffff79a7 */ /* 0x000fe20008100404 */
[----:B------:R-:W-:Y:S05]  /*7500*/  EXIT ;  /* 0x000000000000794d */ /* 0x000fea0003800000 */
.L_x_24:
[----:B---3--:R3:W4:Y:S02]  /*7510*/  SYNCS.PHASECHK.TRANS64.TRYWAIT P0, [R0+URZ+0xe0], R2 ;  /* 0x0000e002000075a7 */ /* 0x00872400080011ff */
[----:B----4-:R-:W-:Y:S05]  /*7520*/  @!P0 NANOSLEEP.SYNCS 0x989680 ;  /* 0x009896800000895d */ /* 0x010fea0003900000 */
[----:B------:R-:W4:Y:S02]  /*7530*/  @!P0 SYNCS.PHASECHK.TRANS64 P0, [R0+URZ+0xe0], R2 ;  /* 0x0000e002000085a7 */ /* 0x000f2400080010ff */
[----:B----4-:R-:W-:Y:S05]  /*7540*/  @!P0 BRA `(.L_x_24) ;  /* 0xfffffffc00f08947 */ /* 0x010fea000383ffff */
[----:B------:R-:W-:Y:S05]  /*7550*/  BRA `(.L_x_121) ;  /* 0xffffffa000bc7947 */ /* 0x000fea000383ffff */
.L_x_27:
[----:B--2---:R-:W-:-:S07]  /*7560*/  MOV R0, UR33 ;  /* 0x0000002100007c02 */ /* 0x004fce0008000f00 */
.L_x_122:
[----:B--2---:R2:W3:Y:S02]  /*7570*/  SYNCS.PHASECHK.TRANS64.TRYWAIT P0, [R0+URZ+0x18], R3 ;  /* 0x00001803000075a7 */ /* 0x0044e400080011ff */
[----:B---3--:R-:W-:Y:S05]  /*7580*/  @!P0 NANOSLEEP.SYNCS 0x989680 ;  /* 0x009896800000895d */ /* 0x008fea0003900000 */
[----:B------:R-:W3:Y:S02]  /*7590*/  @!P0 SYNCS.PHASECHK.TRANS64 P0, [R0+URZ+0x18], R3 ;  /* 0x00001803000085a7 */ /* 0x000ee400080010ff */
[----:B---3--:R-:W-:Y:S05]  /*75a0*/  @!P0 BRA `(.L_x_122) ;  /* 0xfffffffc00f08947 */ /* 0x008fea000383ffff */
[----:B------:R-:W-:Y:S05]  /*75b0*/  BRA `(.L_x_26) ;  /* 0xffffffa400047947 */ /* 0x000fea000383ffff */
.L_x_34:
[----:B-1----:R-:W-:-:S07]  /*75c0*/  MOV R0, UR17 ;  /* 0x0000001100007c02 */ /* 0x002fce0008000f00 */
.L_x_123:
[----:B-1----:R1:W2:Y:S02]  /*75d0*/  SYNCS.PHASECHK.TRANS64.TRYWAIT P0, [R0+URZ+0x18], R3 ;  /* 0x00001803000075a7 */ /* 0x0022a400080011ff */
[----:B--2---:R-:W-:Y:S05]  /*75e0*/  @!P0 NANOSLEEP.SYNCS 0x989680 ;  /* 0x009896800000895d */ /* 0x004fea0003900000 */
[----:B------:R-:W2:Y:S02]  /*75f0*/  @!P0 SYNCS.PHASECHK.TRANS64 P0, [R0+URZ+0x18], R3 ;  /* 0x00001803000085a7 */ /* 0x000ea400080010ff */
[----:B--2---:R-:W-:Y:S05]  /*7600*/  @!P0 BRA `(.L_x_123) ;  /* 0xfffffffc00f08947 */ /* 0x004fea000383ffff */
[----:B------:R-:W-:Y:S05]  /*7610*/  BRA `(.L_x_33) ;  /* 0xffffffa400c47947 */ /* 0x000fea000383ffff */
.L_x_39:
[----:B-1----:R1:W2:Y:S02]  /*7620*/  SYNCS.PHASECHK.TRANS64.TRYWAIT P0, [R3+URZ+0x70], R0 ;  /* 0x00007000030075a7 */ /* 0x0022a400080011ff */
[----:B--2---:R-:W-:Y:S05]  /*7630*/  @!P0 NANOSLEEP.SYNCS 0x989680 ;  /* 0x009896800000895d */ /* 0x004fea0003900000 */
[----:B------:R-:W2:Y:S02]  /*7640*/  @!P0 SYNCS.PHASECHK.TRANS64 P0, [R3+URZ+0x70], R0 ;  /* 0x00007000030085a7 */ /* 0x000ea400080010ff */
[----:B--2---:R-:W-:Y:S05]  /*7650*/  @!P0 BRA `(.L_x_39) ;  /* 0xfffffffc00f08947 */ /* 0x004fea000383ffff */
[----:B------:R-:W-:Y:S05]  /*7660*/  BRA `(.L_x_124) ;  /* 0xffffffa8006c7947 */ /* 0x000fea000383ffff */
.L_x_43:
[----:B------:R-:W-:-:S07]  /*7670*/  MOV R0, UR4 ;  /* 0x0000000400007c02 */ /* 0x000fce0008000f00 */
.L_x_125:
[----:B-1----:R1:W2:Y:S02]  /*7680*/  SYNCS.PHASECHK.TRANS64.TRYWAIT P0, [R0+URZ], R2 ;  /* 0x00000002000075a7 */ /* 0x0022a400080011ff */
[----:B--2---:R-:W-:Y:S05]  /*7690*/  @!P0 NANOSLEEP.SYNCS 0x989680 ;  /* 0x009896800000895d */ /* 0x004fea0003900000 */
[----:B------:R-:W2:Y:S02]  /*76a0*/  @!P0 SYNCS.PHASECHK.TRANS64 P0, [R0+URZ], R2 ;  /* 0x00000002000085a7 */ /* 0x000ea400080010ff */
[----:B--2---:R-:W-:Y:S05]  /*76b0*/  @!P0 BRA `(.L_x_125) ;  /* 0xfffffffc00f08947 */ /* 0x004fea000383ffff */
[----:B------:R-:W-:Y:S05]  /*76c0*/  BRA `(.L_x_126) ;  /* 0xffffffb000187947 */ /* 0x000fea000383ffff */
.L_x_44:
[----:B------:R-:W-:-:S07]  /*76d0*/  MOV R0, UR5 ;  /* 0x0000000500007c02 */ /* 0x000fce0008000f00 */
.L_x_127:
[----:B-1----:R1:W2:Y:S02]  /*76e0*/  SYNCS.PHASECHK.TRANS64.TRYWAIT P0, [R0+URZ], R2 ;  /* 0x00000002000075a7 */ /* 0x0022a400080011ff */
[----:B--2---:R-:W-:Y:S05]  /*76f0*/  @!P0 NANOSLEEP.SYNCS 0x989680 ;  /* 0x009896800000895d */ /* 0x004fea0003900000 */
[----:B------:R-:W2:Y:S02]  /*7700*/  @!P0 SYNCS.PHASECHK.TRANS64 P0, [R0+URZ], R2 ;  /* 0x00000002000085a7 */ /* 0x000ea400080010ff */
[----:B--2---:R-:W-:Y:S05]  /*7710*/  @!P0 BRA `(.L_x_127) ;  /* 0xfffffffc00f08947 */ /* 0x004fea000383ffff */
[----:B------:R-:W-:Y:S05]  /*7720*/  BRA `(.L_x_128) ;  /* 0xffffffb000247947 */ /* 0x000fea000383ffff */
.L_x_47:
[----:B--2---:R2:W3:Y:S02]  /*7730*/  SYNCS.PHASECHK.TRANS64.TRYWAIT P0, [R2+URZ+0xd0], R4 ;  /* 0x0000d004020075a7 */ /* 0x0044e400080011ff */
[----:B---3--:R-:W-:Y:S05]  /*7740*/  @!P0 NANOSLEEP.SYNCS 0x989680 ;  /* 0x009896800000895d */ /* 0x008fea0003900000 */
[----:B------:R-:W3:Y:S02]  /*7750*/  @!P0 SYNCS.PHASECHK.TRANS64 P0, [R2+URZ+0xd0], R4 ;  /* 0x0000d004020085a7 */ /* 0x000ee400080010ff */
[----:B---3--:R-:W-:Y:S05]  /*7760*/  @!P0 BRA `(.L_x_47) ;  /* 0xfffffffc00f08947 */ /* 0x008fea000383ffff */
[----:B------:R-:W-:Y:S05]  /*7770*/  BRA `(.L_x_129) ;  /* 0xffffffb000807947 */ /* 0x000fea000383ffff */
.L_x_48:
[----:B------:R-:W-:-:S07]  /*7780*/  MOV R2, UR4 ;  /* 0x0000000400027c02 */ /* 0x000fce0008000f00 */
.L_x_130:
[----:B--2---:R2:W3:Y:S02]  /*7790*/  SYNCS.PHASECHK.TRANS64.TRYWAIT P0, [R2+URZ+0x80], R5 ;  /* 0x00008005020075a7 */ /* 0x0044e400080011ff */
[----:B---3--:R-:W-:Y:S05]  /*77a0*/  @!P0 NANOSLEEP.SYNCS 0x989680 ;  /* 0x009896800000895d */ /* 0x008fea0003900000 */
[----:B------:R-:W3:Y:S02]  /*77b0*/  @!P0 SYNCS.PHASECHK.TRANS64 P0, [R2+URZ+0x80], R5 ;  /* 0x00008005020085a7 */ /* 0x000ee400080010ff */
[----:B---3--:R-:W-:Y:S05]  /*77c0*/  @!P0 BRA `(.L_x_130) ;  /* 0xfffffffc00f08947 */ /* 0x008fea000383ffff */
[----:B------:R-:W-:Y:S05]  /*77d0*/  BRA `(.L_x_131) ;  /* 0xffffffb000907947 */ /* 0x000fea000383ffff */
.L_x_49:
[----:B--2---:R2:W3:Y:S02]  /*77e0*/  SYNCS.PHASECHK.TRANS64.TRYWAIT P1, [R2+URZ+0x70], R4 ;  /* 0x00007004020075a7 */ /* 0x0044e400080211ff */
[----:B---3--:R-:W-:Y:S05]  /*77f0*/  @!P1 NANOSLEEP.SYNCS 0x989680 ;  /* 0x009896800000995d */ /* 0x008fea0003900000 */
[----:B------:R-:W3:Y:S02]  /*7800*/  @!P1 SYNCS.PHASECHK.TRANS64 P1, [R2+URZ+0x70], R4 ;  /* 0x00007004020095a7 */ /* 0x000ee400080210ff */
[----:B---3--:R-:W-:Y:S05]  /*7810*/  @!P1 BRA `(.L_x_49) ;  /* 0xfffffffc00f09947 */ /* 0x008fea000383ffff */
[----:B------:R-:W-:Y:S05]  /*7820*/  BRA `(.L_x_132) ;  /* 0xffffffb000c07947 */ /* 0x000fea000383ffff */
.L_x_52:
[----:B------:R-:W-:-:S07]  /*7830*/  MOV R0, UR4 ;  /* 0x0000000400007c02 */ /* 0x000fce0008000f00 */
.L_x_133:
[----:B--2---:R2:W3:Y:S02]  /*7840*/  SYNCS.PHASECHK.TRANS64.TRYWAIT P0, [R0+URZ+0x80], R2 ;  /* 0x00008002000075a7 */ /* 0x0044e400080011ff */
[----:B---3--:R-:W-:Y:S05]  /*7850*/  @!P0 NANOSLEEP.SYNCS 0x989680 ;  /* 0x009896800000895d */ /* 0x008fea0003900000 */
[----:B------:R-:W3:Y:S02]  /*7860*/  @!P0 SYNCS.PHASECHK.TRANS64 P0, [R0+URZ+0x80], R2 ;  /* 0x00008002000085a7 */ /* 0x000ee400080010ff */
[----:B---3--:R-:W-:Y:S05]  /*7870*/  @!P0 BRA `(.L_x_133) ;  /* 0xfffffffc00f08947 */ /* 0x008fea000383ffff */
[----:B------:R-:W-:Y:S05]  /*7880*/  BRA `(.L_x_51) ;  /* 0xffffffb400147947 */ /* 0x000fea000383ffff */
.L_x_59:
[----:B-1----:R1:W2:Y:S02]  /*7890*/  SYNCS.PHASECHK.TRANS64.TRYWAIT P1, [R0+URZ+0x70], R2 ;  /* 0x00007002000075a7 */ /* 0x0022a400080211ff */
[----:B--2---:R-:W-:Y:S05]  /*78a0*/  @!P1 NANOSLEEP.SYNCS 0x989680 ;  /* 0x009896800000995d */ /* 0x004fea0003900000 */
[----:B------:R-:W2:Y:S02]  /*78b0*/  @!P1 SYNCS.PHASECHK.TRANS64 P1, [R0+URZ+0x70], R2 ;  /* 0x00007002000095a7 */ /* 0x000ea400080210ff */
[----:B--2---:R-:W-:Y:S05]  /*78c0*/  @!P1 BRA `(.L_x_59) ;  /* 0xfffffffc00f09947 */ /* 0x004fea000383ffff */
[----:B------:R-:W-:Y:S05]  /*78d0*/  BRA `(.L_x_134) ;  /* 0xffffffb800887947 */ /* 0x000fea000383ffff */
.L_x_60:
[----:B------:R-:W-:-:S07]  /*78e0*/  MOV R2, UR31 ;  /* 0x0000001f00027c02 */ /* 0x000fce0008000f00 */
.L_x_135:
[----:B-1----:R1:W2:Y:S02]  /*78f0*/  SYNCS.PHASECHK.TRANS64.TRYWAIT P0, [R2+URZ+0xb0], R0 ;  /* 0x0000b000020075a7 */ /* 0x0022a400080011ff */
[----:B--2---:R-:W-:Y:S05]  /*7900*/  @!P0 NANOSLEEP.SYNCS 0x989680 ;  /* 0x009896800000895d */ /* 0x004fea0003900000 */
[----:B------:R-:W2:Y:S02]  /*7910*/  @!P0 SYNCS.PHASECHK.TRANS64 P0, [R2+URZ+0xb0], R0 ;  /* 0x0000b000020085a7 */ /* 0x000ea400080010ff */
[----:B--2---:R-:W-:Y:S05]  /*7920*/  @!P0 BRA `(.L_x_135) ;  /* 0xfffffffc00f08947 */ /* 0x004fea000383ffff */
[----:B------:R-:W-:Y:S05]  /*7930*/  BRA `(.L_x_136) ;  /* 0xffffffb800d87947 */ /* 0x000fea000383ffff */
.L_x_63:
[----:B------:R-:W-:Y:S07]  /*7940*/  MOV R0, UR5 ;  /* 0x0000000500007c02 */ /* 0x000fee0008000f00 */
.L_x_137:
[----:B-1----:R1:W2:Y:S02]  /*7950*/  SYNCS.PHASECHK.TRANS64.TRYWAIT P0, [R0+URZ], R2 ;  /* 0x00000002000075a7 */ /* 0x0022a400080011ff */
[----:B--2---:R-:W-:Y:S05]  /*7960*/  @!P0 NANOSLEEP.SYNCS 0x989680 ;  /* 0x009896800000895d */ /* 0x004fea0003900000 */
[----:B------:R-:W2:Y:S02]  /*7970*/  @!P0 SYNCS.PHASECHK.TRANS64 P0, [R0+URZ], R2 ;  /* 0x00000002000085a7 */ /* 0x000ea400080010ff */
[----:B--2---:R-:W-:Y:S05]  /*7980*/  @!P0 BRA `(.L_x_137) ;  /* 0xfffffffc00f08947 */ /* 0x004fea000383ffff */
[----:B------:R-:W-:Y:S05]  /*7990*/  BRA `(.L_x_62) ;  /* 0xffffffb800f47947 */ /* 0x000fea000383ffff */
.L_x_66:
[----:B------:R-:W-:-:S07]  /*79a0*/  MOV R0, UR4 ;  /* 0x0000000400007c02 */ /* 0x000fce0008000f00 */
.L_x_138:
[----:B--2---:R2:W4:Y:S02]  /*79b0*/  SYNCS.PHASECHK.TRANS64.TRYWAIT P0, [R0+URZ], R2 ;  /* 0x00000002000075a7 */ /* 0x00452400080011ff */
[----:B----4-:R-:W-:Y:S05]  /*79c0*/  @!P0 NANOSLEEP.SYNCS 0x989680 ;  /* 0x009896800000895d */ /* 0x010fea0003900000 */
[----:B------:R-:W4:Y:S02]  /*79d0*/  @!P0 SYNCS.PHASECHK.TRANS64 P0, [R0+URZ], R2 ;  /* 0x00000002000085a7 */ /* 0x000f2400080010ff */
[----:B----4-:R-:W-:Y:S05]  /*79e0*/  @!P0 BRA `(.L_x_138) ;  /* 0xfffffffc00f08947 */ /* 0x010fea000383ffff */
[----:B------:R-:W-:Y:S05]  /*79f0*/  BRA `(.L_x_139) ;  /* 0xffffffbc00d07947 */ /* 0x000fea000383ffff */
.L_x_67:
[----:B------:R-:W-:-:S07]  /*7a00*/  MOV R0, UR5 ;  /* 0x0000000500007c02 */ /* 0x000fce0008000f00 */
.L_x_140:
[----:B-1----:R1:W2:Y:S02]  /*7a10*/  SYNCS.PHASECHK.TRANS64.TRYWAIT P0, [R0+URZ], R3 ;  /* 0x00000003000075a7 */ /* 0x0022a400080011ff */
[----:B--2---:R-:W-:Y:S05]  /*7a20*/  @!P0 NANOSLEEP.SYNCS 0x989680 ;  /* 0x009896800000895d */ /* 0x004fea0003900000 */
[----:B------:R-:W2:Y:S02]  /*7a30*/  @!P0 SYNCS.PHASECHK.TRANS64 P0, [R0+URZ], R3 ;  /* 0x00000003000085a7 */ /* 0x000ea400080010ff */
[----:B--2---:R-:W-:Y:S05]  /*7a40*/  @!P0 BRA `(.L_x_140) ;  /* 0xfffffffc00f08947 */ /* 0x004fea000383ffff */
[----:B------:R-:W-:Y:S05]  /*7a50*/  BRA `(.L_x_141) ;  /* 0xffffffbc00dc7947 */ /* 0x000fea000383ffff */
.L_x_68:
[----:B------:R-:W-:-:S07]  /*7a60*/  MOV R0, UR5 ;  /* 0x0000000500007c02 */ /* 0x000fce0008000f00 */
.L_x_142:
[----:B-1----:R1:W2:Y:S02]  /*7a70*/  SYNCS.PHASECHK.TRANS64.TRYWAIT P0, [R0+URZ], R3 ;  /* 0x00000003000075a7 */ /* 0x0022a400080011ff */
[----:B--2---:R-:W-:Y:S05]  /*7a80*/  @!P0 NANOSLEEP.SYNCS 0x989680 ;  /* 0x009896800000895d */ /* 0x004fea0003900000 */
[----:B------:R-:W2:Y:S02]  /*7a90*/  @!P0 SYNCS.PHASECHK.TRANS64 P0, [R0+URZ], R3 ;  /* 0x00000003000085a7 */ /* 0x000ea400080010ff */
[----:B--2---:R-:W-:Y:S05]  /*7aa0*/  @!P0 BRA `(.L_x_142) ;  /* 0xfffffffc00f08947 */ /* 0x004fea000383ffff */
[----:B------:R-:W-:Y:S05]  /*7ab0*/  BRA `(.L_x_143) ;  /* 0xffffffbc00e87947 */ /* 0x000fea000383ffff */
.L_x_69:
[----:B-1----:R-:W-:-:S07]  /*7ac0*/  MOV R0, UR4 ;  /* 0x0000000400007c02 */ /* 0x002fce0008000f00 */
.L_x_144:
[----:B-1----:R1:W2:Y:S02]  /*7ad0*/  SYNCS.PHASECHK.TRANS64.TRYWAIT P0, [R0+URZ], R2 ;  /* 0x00000002000075a7 */ /* 0x0022a400080011ff */
[----:B--2---:R-:W-:Y:S05]  /*7ae0*/  @!P0 NANOSLEEP.SYNCS 0x989680 ;  /* 0x009896800000895d */ /* 0x004fea0003900000 */
[----:B------:R-:W2:Y:S02]  /*7af0*/  @!P0 SYNCS.PHASECHK.TRANS64 P0, [R0+URZ], R2 ;  /* 0x00000002000085a7 */ /* 0x000ea400080010ff */
[----:B--2---:R-:W-:Y:S05]  /*7b00*/  @!P0 BRA `(.L_x_144) ;  /* 0xfffffffc00f08947 */ /* 0x004fea000383ffff */
[----:B------:R-:W-:Y:S05]  /*7b10*/  BRA `(.L_x_145) ;  /* 0xffffffbc00f47947 */ /* 0x000fea000383ffff */
.L_x_74:
[----:B--2---:R2:W3:Y:S02]  /*7b20*/  SYNCS.PHASECHK.TRANS64.TRYWAIT P0, [R8+URZ+0x70], R0 ;  /* 0x00007000080075a7 */ /* 0x0044e400080011ff */
[----:B---3--:R-:W-:Y:S05]  /*7b30*/  @!P0 NANOSLEEP.SYNCS 0x989680 ;  /* 0x009896800000895d */ /* 0x008fea0003900000 */
[----:B------:R-:W3:Y:S02]  /*7b40*/  @!P0 SYNCS.PHASECHK.TRANS64 P0, [R8+URZ+0x70], R0 ;  /* 0x00007000080085a7 */ /* 0x000ee400080010ff */
[----:B---3--:R-:W-:Y:S05]  /*7b50*/  @!P0 BRA `(.L_x_74) ;  /* 0xfffffffc00f08947 */ /* 0x008fea000383ffff */
[----:B------:R-:W-:Y:S05]  /*7b60*/  BRA `(.L_x_146) ;  /* 0xffffffc400187947 */ /* 0x000fea000383ffff */
.L_x_77:
[----:B--2---:R-:W-:Y:S07]  /*7b70*/  MOV R0, UR24 ;  /* 0x0000001800007c02 */ /* 0x004fee0008000f00 */
.L_x_147:
[----:B--2---:R2:W3:Y:S02]  /*7b80*/  SYNCS.PHASECHK.TRANS64.TRYWAIT P1, [R0+URZ+0x68], R2 ;  /* 0x00006802000075a7 */ /* 0x0044e400080211ff */
[----:B---3--:R-:W-:Y:S05]  /*7b90*/  @!P1 NANOSLEEP.SYNCS 0x989680 ;  /* 0x009896800000995d */ /* 0x008fea0003900000 */
[----:B------:R-:W3:Y:S02]  /*7ba0*/  @!P1 SYNCS.PHASECHK.TRANS64 P1, [R0+URZ+0x68], R2 ;  /* 0x00006802000095a7 */ /* 0x000ee400080210ff */
[----:B---3--:R-:W-:Y:S05]  /*7bb0*/  @!P1 BRA `(.L_x_147) ;  /* 0xfffffffc00f09947 */ /* 0x008fea000383ffff */
[----:B------:R-:W-:Y:S05]  /*7bc0*/  BRA `(.L_x_76) ;  /* 0xffffffc800907947 */ /* 0x000fea000383ffff */
.L_x_80:
[----:B------:R-:W-:Y:S07]  /*7bd0*/  MOV R0, UR4 ;  /* 0x0000000400007c02 */ /* 0x000fee0008000f00 */
.L_x_148:
[----:B--2---:R2:W3:Y:S02]  /*7be0*/  SYNCS.PHASECHK.TRANS64.TRYWAIT P0, [R0+URZ+0x48], R2 ;  /* 0x00004802000075a7 */ /* 0x0044e400080011ff */
[----:B---3--:R-:W-:Y:S05]  /*7bf0*/  @!P0 NANOSLEEP.SYNCS 0x989680 ;  /* 0x009896800000895d */ /* 0x008fea0003900000 */
[----:B------:R-:W3:Y:S02]  /*7c00*/  @!P0 SYNCS.PHASECHK.TRANS64 P0, [R0+URZ+0x48], R2 ;  /* 0x00004802000085a7 */ /* 0x000ee400080010ff */
[----:B---3--:R-:W-:Y:S05]  /*7c10*/  @!P0 BRA `(.L_x_148) ;  /* 0xfffffffc00f08947 */ /* 0x008fea000383ffff */
[----:B------:R-:W-:Y:S05]  /*7c20*/  BRA `(.L_x_149) ;  /* 0xffffffc800ec7947 */ /* 0x000fea000383ffff */
.L_x_81:
[----:B------:R-:W-:Y:S07]  /*7c30*/  MOV R2, UR5 ;  /* 0x0000000500027c02 */ /* 0x000fee0008000f00 */
.L_x_150:
[----:B--2---:R2:W3:Y:S02]  /*7c40*/  SYNCS.PHASECHK.TRANS64.TRYWAIT P0, [R2+URZ+0x48], R0 ;  /* 0x00004800020075a7 */ /* 0x0044e400080011ff */
[----:B---3--:R-:W-:Y:S05]  /*7c50*/  @!P0 NANOSLEEP.SYNCS 0x989680 ;  /* 0x009896800000895d */ /* 0x008fea0003900000 */
[----:B------:R-:W3:Y:S02]  /*7c60*/  @!P0 SYNCS.PHASECHK.TRANS64 P0, [R2+URZ+0x48], R0 ;  /* 0x00004800020085a7 */ /* 0x000ee400080010ff */
[----:B---3--:R-:W-:Y:S05]  /*7c70*/  @!P0 BRA `(.L_x_150) ;  /* 0xfffffffc00f08947 */ /* 0x008fea000383ffff */
[----:B------:R-:W-:Y:S05]  /*7c80*/  BRA `(.L_x_151) ;  /* 0xffffffcc00547947 */ /* 0x000fea000383ffff */
.L_x_83:
[----:B------:R-:W-:-:S07]  /*7c90*/  MOV R0, UR4 ;  /* 0x0000000400007c02 */ /* 0x000fce0008000f00 */
.L_x_152:
[----:B---3--:R3:W4:Y:S02]  /*7ca0*/  SYNCS.PHASECHK.TRANS64.TRYWAIT P0, [R0+URZ], R2 ;  /* 0x00000002000075a7 */ /* 0x00872400080011ff */
[----:B----4-:R-:W-:Y:S05]  /*7cb0*/  @!P0 NANOSLEEP.SYNCS 0x989680 ;  /* 0x009896800000895d */ /* 0x010fea0003900000 */
[----:B------:R-:W4:Y:S02]  /*7cc0*/  @!P0 SYNCS.PHASECHK.TRANS64 P0, [R0+URZ], R2 ;  /* 0x00000002000085a7 */ /* 0x000f2400080010ff */
[----:B----4-:R-:W-:Y:S05]  /*7cd0*/  @!P0 BRA `(.L_x_152) ;  /* 0xfffffffc00f08947 */ /* 0x010fea000383ffff */
[----:B------:R-:W-:Y:S05]  /*7ce0*/  BRA `(.L_x_153) ;  /* 0xffffffcc00e87947 */ /* 0x000fea000383ffff */
.L_x_84:
[----:B------:R-:W-:-:S07]  /*7cf0*/  MOV R0, UR5 ;  /* 0x0000000500007c02 */ /* 0x000fce0008000f00 */
.L_x_154:
[----:B--2---:R2:W3:Y:S02]  /*7d00*/  SYNCS.PHASECHK.TRANS64.TRYWAIT P0, [R0+URZ], R2 ;  /* 0x00000002000075a7 */ /* 0x0044e400080011ff */
[----:B---3--:R-:W-:Y:S05]  /*7d10*/  @!P0 NANOSLEEP.SYNCS 0x989680 ;  /* 0x009896800000895d */ /* 0x008fea0003900000 */
[----:B------:R-:W3:Y:S02]  /*7d20*/  @!P0 SYNCS.PHASECHK.TRANS64 P0, [R0+URZ], R2 ;  /* 0x00000002000085a7 */ /* 0x000ee400080010ff */
[----:B---3--:R-:W-:Y:S05]  /*7d30*/  @!P0 BRA `(.L_x_154) ;  /* 0xfffffffc00f08947 */ /* 0x008fea000383ffff */
[----:B------:R-:W-:Y:S05]  /*7d40*/  BRA `(.L_x_155) ;  /* 0xffffffcc00f47947 */ /* 0x000fea000383ffff */
.L_x_86:
[----:B-1----:R1:W2:Y:S02]  /*7d50*/  SYNCS.PHASECHK.TRANS64.TRYWAIT P0, [R0+URZ+0x70], R2 ;  /* 0x00007002000075a7 */ /* 0x0022a400080011ff */
[----:B--2---:R-:W-:Y:S05]  /*7d60*/  @!P0 NANOSLEEP.SYNCS 0x989680 ;  /* 0x009896800000895d */ /* 0x004fea0003900000 */
[----:B------:R-:W2:Y:S02]  /*7d70*/  @!P0 SYNCS.PHASECHK.TRANS64 P0, [R0+URZ+0x70], R2 ;  /* 0x00007002000085a7 */ /* 0x000ea400080010ff */
[----:B--2---:R-:W-:Y:S05]  /*7d80*/  @!P0 BRA `(.L_x_86) ;  /* 0xfffffffc00f08947 */ /* 0x004fea000383ffff */
[----:B------:R-:W-:Y:S05]  /*7d90*/  BRA `(.L_x_156) ;  /* 0xffffffd000e07947 */ /* 0x000fea000383ffff */
.L_x_96:
[----:B-1----:R1:W3:Y:S02]  /*7da0*/  SYNCS.PHASECHK.TRANS64.TRYWAIT P1, [R2+URZ+0x30], R4 ;  /* 0x00003004020075a7 */ /* 0x0022e400080211ff */
[----:B---3--:R-:W-:Y:S05]  /*7db0*/  @!P1 NANOSLEEP.SYNCS 0x989680 ;  /* 0x009896800000995d */ /* 0x008fea0003900000 */
[----:B------:R-:W3:Y:S02]  /*7dc0*/  @!P1 SYNCS.PHASECHK.TRANS64 P1, [R2+URZ+0x30], R4 ;  /* 0x00003004020095a7 */ /* 0x000ee400080210ff */
[----:B---3--:R-:W-:Y:S05]  /*7dd0*/  @!P1 BRA `(.L_x_96) ;  /* 0xfffffffc00f09947 */ /* 0x008fea000383ffff */
[----:B------:R-:W-:Y:S05]  /*7de0*/  BRA `(.L_x_95) ;  /* 0xffffffe000507947 */ /* 0x000fea000383ffff */
.L_x_98:
[----:B-1----:R1:W2:Y:S02]  /*7df0*/  SYNCS.PHASECHK.TRANS64.TRYWAIT P0, [R27+URZ+0x90], R3 ;  /* 0x000090031b0075a7 */ /* 0x0022a400080011ff */
[----:B--2---:R-:W-:Y:S05]  /*7e00*/  @!P0 NANOSLEEP.SYNCS 0x989680 ;  /* 0x009896800000895d */ /* 0x004fea0003900000 */
[----:B------:R-:W2:Y:S02]  /*7e10*/  @!P0 SYNCS.PHASECHK.TRANS64 P0, [R27+URZ+0x90], R3 ;  /* 0x000090031b0085a7 */ /* 0x000ea400080010ff */
[----:B--2---:R-:W-:Y:S05]  /*7e20*/  @!P0 BRA `(.L_x_98) ;  /* 0xfffffffc00f08947 */ /* 0x004fea000383ffff */
[----:B------:R-:W-:Y:S05]  /*7e30*/  BRA `(.L_x_97) ;  /* 0xffffffe000a07947 */ /* 0x000fea000383ffff */
.L_x_109:
[----:B-1----:R1:W2:Y:S02]  /*7e40*/  SYNCS.PHASECHK.TRANS64.TRYWAIT P0, [R2+URZ+0x30], R63 ;  /* 0x0000303f020075a7 */ /* 0x0022a400080011ff */
[----:B--2---:R-:W-:Y:S05]  /*7e50*/  @!P0 NANOSLEEP.SYNCS 0x989680 ;  /* 0x009896800000895d */ /* 0x004fea0003900000 */
[----:B------:R-:W2:Y:S02]  /*7e60*/  @!P0 SYNCS.PHASECHK.TRANS64 P0, [R2+URZ+0x30], R63 ;  /* 0x0000303f020085a7 */ /* 0x000ea400080010ff */
[----:B--2---:R-:W-:Y:S05]  /*7e70*/  @!P0 BRA `(.L_x_109) ;  /* 0xfffffffc00f08947 */ /* 0x004fea000383ffff */
[----:B------:R-:W-:Y:S05]  /*7e80*/  BRA `(.L_x_108) ;  /* 0xffffffe800b47947 */ /* 0x000fea000383ffff */
        .weak           $__internal_0_$__cuda_sm10x_tcgen05_guardrail_trap_col_being_dealloced_not_returned_by_alloc
        .type           $__internal_0_$__cuda_sm10x_tcgen05_guardrail_trap_col_being_dealloced_not_returned_by_alloc,@function
        .size           $__internal_0_$__cuda_sm10x_tcgen05_guardrail_trap_col_being_dealloced_not_returned_by_alloc,($__internal_1_$__cuda_sm10x_tcgen05_guardrail_trap_phase_invalid_during_alloc - $__internal_0_$__cuda_sm10x_tcgen05_guardrail_trap_col_being_dealloced_not_returned_by_alloc)
$__internal_0_$__cuda_sm10x_tcgen05_guardrail_trap_col_being_dealloced_not_returned_by_alloc:
[----:B------:R-:W-:Y:S05]  /*7e90*/  BPT.TRAP 0x1 ;  /* 0x000000040000795c */ /* 0x000fea0000300000 */
[----:B------:R-:W-:-:S04]  /*7ea0*/  HFMA2 R3, -RZ, RZ, 0, 0 ;  /* 0x00000000ff037431 */ /* 0x000fc800000001ff */
[----:B------:R-:W-:Y:S05]  /*7eb0*/  RET.REL.NODEC R2 `(_ZN7cutlass13device_kernelINS_4gemm6kernel13GemmUniversalIN4cute5tupleIJiiiiEEENS1_10collective13CollectiveMmaINS1_35MainloopSm100TmaUmmaWarpSpecializedILi3ELi2ELi4ENS5_IJNS4_1CILi2EEENSA_ILi1EEESC_EEEEENS5_IJNSA_ILi64EEESF_SF_EEENS_10bfloat16_tENS5_IJlSC_lEEESH_SI_NS4_8TiledMMAINS4_8MMA_AtomIJNS4_20SM100_MMA_F16BF16_SSISH_SH_fLi64ELi64ELNS4_4UMMA5MajorE0ELSN_0ELNSM_7ScaleInE0ELSO_0EEEEEENS4_6LayoutINS5_IJSC_SC_SC_EEENS5_IJNSA_ILi0EEEST_ST_EEEEENS5_IJNS4_10UnderscoreESW_SW_EEEEENS4_13SM90_TMA_LOADENS4_14ComposedLayoutINS4_7SwizzleILi3ELi4ELi3EEENS4_18smem_ptr_flag_bitsILi16EEENSR_INS5_IJNSA_ILi8EEESF_EEENS5_IJSF_SC_EEEEEEEvNS4_8identityENS4_23SM90_TMA_LOAD_MULTICASTES19_vS1A_EENS_8epilogue10collective18CollectiveEpilogueINS1D_23Sm100TmaWarpSpecializedILi3ELi2ELi16ELb1ELb0EEEJSG_NS5_IJNSR_ISF_SC_EENSR_INSA_ILi32EEESC_EEEEESH_SI_SH_SI_NS1D_6fusion15FusionCallbacksIS1H_NS1M_17LinearCombinationISH_fSH_fLNS_15FloatRoundStyleE2EEESG_S1L_JEEENS4_5SM1004TMEM4LOAD26SM100_TMEM_LOAD_16dp256b4xESZ_NS10_INS11_ILi2ELi4ELi3EEES14_NSR_INS5_IJS15_S1J_EEENS5_IJS1J_SC_EEEEEEENS4_17SM75_U32x4_LDSM_NENS4_14SM90_TMA_STOREES20_NS4_17SM90_U32x4_STSM_NENS4_39AutoVectorizingCopyWithAssumedAlignmentILi128EEEEEEvvEEEEvNT_6ParamsE) ;  /* 0xffffff8002507950 */ /* 0x000fea0003c3ffff */
        .weak           $__internal_1_$__cuda_sm10x_tcgen05_guardrail_trap_phase_invalid_during_alloc
        .type           $__internal_1_$__cuda_sm10x_tcgen05_guardrail_trap_phase_invalid_during_alloc,@function
        .size           $__internal_1_$__cuda_sm10x_tcgen05_guardrail_trap_phase_invalid_during_alloc,($__internal_2_$__cuda_sm10x_tcgen05_guardrail_trap_unallocated_columns_being_dealloced - $__internal_1_$__cuda_sm10x_tcgen05_guardrail_trap_phase_invalid_during_alloc)
$__internal_1_$__cuda_sm10x_tcgen05_guardrail_trap_phase_invalid_during_alloc:
[----:B------:R-:W-:Y:S05]  /*7ec0*/  BPT.TRAP 0x1 ;  /* 0x000000040000795c */ /* 0x000fea0000300000 */
[----:B------:R-:W-:-:S04]  /*7ed0*/  MOV R5, 0x0 ;  /* 0x0000000000057802 */ /* 0x000fc80000000f00 */
[----:B------:R-:W-:Y:S05]  /*7ee0*/  RET.REL.NODEC R4 `(_ZN7cutlass13device_kernelINS_4gemm6kernel13GemmUniversalIN4cute5tupleIJiiiiEEENS1_10collective13CollectiveMmaINS1_35MainloopSm100TmaUmmaWarpSpecializedILi3ELi2ELi4ENS5_IJNS4_1CILi2EEENSA_ILi1EEESC_EEEEENS5_IJNSA_ILi64EEESF_SF_EEENS_10bfloat16_tENS5_IJlSC_lEEESH_SI_NS4_8TiledMMAINS4_8MMA_AtomIJNS4_20SM100_MMA_F16BF16_SSISH_SH_fLi64ELi64ELNS4_4UMMA5MajorE0ELSN_0ELNSM_7ScaleInE0ELSO_0EEEEEENS4_6LayoutINS5_IJSC_SC_SC_EEENS5_IJNSA_ILi0EEEST_ST_EEEEENS5_IJNS4_10UnderscoreESW_SW_EEEEENS4_13SM90_TMA_LOADENS4_14ComposedLayoutINS4_7SwizzleILi3ELi4ELi3EEENS4_18smem_ptr_flag_bitsILi16EEENSR_INS5_IJNSA_ILi8EEESF_EEENS5_IJSF_SC_EEEEEEEvNS4_8identityENS4_23SM90_TMA_LOAD_MULTICASTES19_vS1A_EENS_8epilogue10collective18CollectiveEpilogueINS1D_23Sm100TmaWarpSpecializedILi3ELi2ELi16ELb1ELb0EEEJSG_NS5_IJNSR_ISF_SC_EENSR_INSA_ILi32EEESC_EEEEESH_SI_SH_SI_NS1D_6fusion15FusionCallbacksIS1H_NS1M_17LinearCombinationISH_fSH_fLNS_15FloatRoundStyleE2EEESG_S1L_JEEENS4_5SM1004TMEM4LOAD26SM100_TMEM_LOAD_16dp256b4xESZ_NS10_INS11_ILi2ELi4ELi3EEES14_NSR_INS5_IJS15_S1J_EEENS5_IJS1J_SC_EEEEEEENS4_17SM75_U32x4_LDSM_NENS4_14SM90_TMA_STOREES20_NS4_17SM90_U32x4_STSM_NENS4_39AutoVectorizingCopyWithAssumedAlignmentILi128EEEEEEvvEEEEvNT_6ParamsE) ;  /* 0xffffff8004447950 */ /* 0x000fea0003c3ffff */
        .weak           $__internal_2_$__cuda_sm10x_tcgen05_guardrail_trap_unallocated_columns_being_dealloced
        .type           $__internal_2_$__cuda_sm10x_tcgen05_guardrail_trap_unallocated_columns_being_dealloced,@function
        .size           $__internal_2_$__cuda_sm10x_tcgen05_guardrail_trap_unallocated_columns_being_dealloced,(.L_x_158 - $__internal_2_$__cuda_sm10x_tcgen05_guardrail_trap_unallocated_columns_being_dealloced)
$__internal_2_$__cuda_sm10x_tcgen05_guardrail_trap_unallocated_columns_being_dealloced:
[----:B------:R-:W-:Y:S05]  /*7ef0*/  BPT.TRAP 0x1 ;  /* 0x000000040000795c */ /* 0x000fea0000300000 */
[----:B------:R-:W-:-:S04]  /*7f00*/  HFMA2 R3, -RZ, RZ, 0, 0 ;  /* 0x00000000ff037431 */ /* 0x000fc800000001ff */
[----:B------:R-:W-:Y:S05]  /*7f10*/  RET.REL.NODEC R2 `(_ZN7cutlass13device_kernelINS_4gemm6kernel13GemmUniversalIN4cute5tupleIJiiiiEEENS1_10collective13CollectiveMmaINS1_35MainloopSm100TmaUmmaWarpSpecializedILi3ELi2ELi4ENS5_IJNS4_1CILi2EEENSA_ILi1EEESC_EEEEENS5_IJNSA_ILi64EEESF_SF_EEENS_10bfloat16_tENS5_IJlSC_lEEESH_SI_NS4_8TiledMMAINS4_8MMA_AtomIJNS4_20SM100_MMA_F16BF16_SSISH_SH_fLi64ELi64ELNS4_4UMMA5MajorE0ELSN_0ELNSM_7ScaleInE0ELSO_0EEEEEENS4_6LayoutINS5_IJSC_SC_SC_EEENS5_IJNSA_ILi0EEEST_ST_EEEEENS5_IJNS4_10UnderscoreESW_SW_EEEEENS4_13SM90_TMA_LOADENS4_14ComposedLayoutINS4_7SwizzleILi3ELi4ELi3EEENS4_18smem_ptr_flag_bitsILi16EEENSR_INS5_IJNSA_ILi8EEESF_EEENS5_IJSF_SC_EEEEEEEvNS4_8identityENS4_23SM90_TMA_LOAD_MULTICASTES19_vS1A_EENS_8epilogue10collective18CollectiveEpilogueINS1D_23Sm100TmaWarpSpecializedILi3ELi2ELi16ELb1ELb0EEEJSG_NS5_IJNSR_ISF_SC_EENSR_INSA_ILi32EEESC_EEEEESH_SI_SH_SI_NS1D_6fusion15FusionCallbacksIS1H_NS1M_17LinearCombinationISH_fSH_fLNS_15FloatRoundStyleE2EEESG_S1L_JEEENS4_5SM1004TMEM4LOAD26SM100_TMEM_LOAD_16dp256b4xESZ_NS10_INS11_ILi2ELi4ELi3EEES14_NSR_INS5_IJS15_S1J_EEENS5_IJS1J_SC_EEEEEEENS4_17SM75_U32x4_LDSM_NENS4_14SM90_TMA_STOREES20_NS4_17SM90_U32x4_STSM_NENS4_39AutoVectorizingCopyWithAssumedAlignmentILi128EEEEEEvvEEEEvNT_6ParamsE) ;  /* 0xffffff8002387950 */ /* 0x000fea0003c3ffff */
.L_x_157:
[----:B------:R-:W-:-:S00]  /*7f20*/  BRA `(.L_x_157) ;  /* 0xfffffffc00fc7947 */ /* 0x000fc0000383ffff */
[----:B------:R-:W-:-:S00]  /*7f30*/  NOP ;  /* 0x0000000000007918 */ /* 0x000fc00000000000 */
        /* <DEDUP_REMOVED lines=12> */
.L_x_158:


//--------------------- .nv.global.init           --------------------------
	.section	.nv.global.init,"aw",@progbits
.nv.global.init:
	.type		$str$27,@object
	.size		$str$27,($str$28 - $str$27)
$str$27:
        /*0000*/ 	.byte	0x28, 0x61, 0x64, 0x64, 0x72, 0x65, 0x73, 0x73, 0x20, 0x26, 0x20, 0x6d, 0x61, 0x73, 0x6b, 0x29
        /*0010*/ 	.byte	0x20, 0x3d, 0x3d, 0x20, 0x30, 0x00
	.type		$str$28,@object
	.size		$str$28,($str$26 - $str$28)
$str$28:
        /*0016*/ 	.byte	0x2f, 0x74, 0x6d, 0x70, 0x2f, 0x63, 0x75, 0x74, 0x6c, 0x61, 0x73, 0x73, 0x5f, 0x73, 0x77, 0x65
        /*0026*/ 	.byte	0x65, 0x70, 0x5f, 0x73, 0x72, 0x63, 0x2f, 0x69, 0x6e, 0x63, 0x6c, 0x75, 0x64, 0x65, 0x2f, 0x63
        /*0036*/ 	.byte	0x75, 0x74, 0x65, 0x2f, 0x70, 0x6f, 0x69, 0x6e, 0x74, 0x65, 0x72, 0x5f, 0x66, 0x6c, 0x61, 0x67
        /*0046*/ 	.byte	0x67, 0x65, 0x64, 0x2e, 0x68, 0x70, 0x70, 0x00
	.type		$str$26,@object
	.size		$str$26,($str$25 - $str$26)
$str$26:
        /*004e*/ 	.byte	0x2f, 0x74, 0x6d, 0x70, 0x2f, 0x63, 0x75, 0x74, 0x6c, 0x61, 0x73, 0x73, 0x5f, 0x73, 0x77, 0x65
        /*005e*/ 	.byte	0x65, 0x70, 0x5f, 0x73, 0x72, 0x63, 0x2f, 0x69, 0x6e, 0x63, 0x6c, 0x75, 0x64, 0x65, 0x2f, 0x63
        /*006e*/ 	.byte	0x75, 0x74, 0x65, 0x2f, 0x61, 0x74, 0x6f, 0x6d, 0x2f, 0x63, 0x6f, 0x70, 0x79, 0x5f, 0x74, 0x72
        /*007e*/ 	.byte	0x61, 0x69, 0x74, 0x73, 0x5f, 0x73, 0x6d, 0x31, 0x30, 0x30, 0x2e, 0x68, 0x70, 0x70, 0x00
	.type		$str$25,@object
	.size		$str$25,(__unnamed_1 - $str$25)
$str$25:
        /*008d*/ 	.byte	0x28, 0x28, 0x75, 0x69, 0x6e, 0x74, 0x33, 0x32, 0x5f, 0x74, 0x28, 0x74, 0x68, 0x72, 0x65, 0x61
        /*009d*/ 	.byte	0x64, 0x49, 0x64, 0x78, 0x2e, 0x78, 0x29, 0x20, 0x2f, 0x20, 0x33, 0x32, 0x29, 0x20, 0x25, 0x20
        /*00ad*/ 	.byte	0x34, 0x29, 0x20, 0x3d, 0x3d, 0x20, 0x28, 0x28, 0x28, 0x74, 0x6d, 0x65, 0x6d, 0x5f, 0x61, 0x64
        /*00bd*/ 	.byte	0x64, 0x72, 0x20, 0x3e, 0x3e, 0x20, 0x31, 0x36, 0x29, 0x20, 0x2f, 0x20, 0x33, 0x32, 0x29, 0x20
        /*00cd*/ 	.byte	0x25, 0x20, 0x34, 0x29, 0x00
	.type		__unnamed_1,@object
	.size		__unnamed_1,(__unnamed_2 - __unnamed_1)
__unnamed_1:
        /*00d2*/ 	.byte	0x61, 0x75, 0x74, 0x6f, 0x20, 0x63, 0x75, 0x74, 0x65, 0x3a, 0x3a, 0x61, 0x73, 0x5f, 0x70, 0x6f
        /* <DEDUP_REMOVED lines=24> */
        /*0262*/ 	.byte	0x30, 0x34, 0x38, 0x3e, 0x3e, 0x3e, 0x3e, 0x5d, 0x00
	.type		__unnamed_2,@object
	.size		__unnamed_2,(.L_2 - __unnamed_2)
__unnamed_2:
        /* <DEDUP_REMOVED lines=45> */
        /*053b*/ 	.byte	0x3e, 0x3e, 0x3e, 0x5d, 0x00
.L_2:


//--------------------- .nv.shared._ZN7cutlass13device_kernelINS_4gemm6kernel13GemmUniversalIN4cute5tupleIJiiiiEEENS1_10collective13CollectiveMmaINS1_35MainloopSm100TmaUmmaWarpSpecializedILi3ELi2ELi4ENS5_IJNS4_1CILi2EEENSA_ILi1EEESC_EEEEENS5_IJNSA_ILi64EEESF_SF_EEENS_10bfloat16_tENS5_IJlSC_lEEESH_SI_NS4_8TiledMMAINS4_8MMA_AtomIJNS4_20SM100_MMA_F16BF16_SSISH_SH_fLi64ELi64ELNS4_4UMMA5MajorE0ELSN_0ELNSM_7ScaleInE0ELSO_0EEEEEENS4_6LayoutINS5_IJSC_SC_SC_EEENS5_IJNSA_ILi0EEEST_ST_EEEEENS5_IJNS4_10UnderscoreESW_SW_EEEEENS4_13SM90_TMA_LOADENS4_14ComposedLayoutINS4_7SwizzleILi3ELi4ELi3EEENS4_18smem_ptr_flag_bitsILi16EEENSR_INS5_IJNSA_ILi8EEESF_EEENS5_IJSF_SC_EEEEEEEvNS4_8identityENS4_23SM90_TMA_LOAD_MULTICASTES19_vS1A_EENS_8epilogue10collective18CollectiveEpilogueINS1D_23Sm100TmaWarpSpecializedILi3ELi2ELi16ELb1ELb0EEEJSG_NS5_IJNSR_ISF_SC_EENSR_INSA_ILi32EEESC_EEEEESH_SI_SH_SI_NS1D_6fusion15FusionCallbacksIS1H_NS1M_17LinearCombinationISH_fSH_fLNS_15FloatRoundStyleE2EEESG_S1L_JEEENS4_5SM1004TMEM4LOAD26SM100_TMEM_LOAD_16dp256b4xESZ_NS10_INS11_ILi2ELi4ELi3EEES14_NSR_INS5_IJS15_S1J_EEENS5_IJS1J_SC_EEEEEEENS4_17SM75_U32x4_LDSM_NENS4_14SM90_TMA_STOREES20_NS4_17SM90_U32x4_STSM_NENS4_39AutoVectorizingCopyWithAssumedAlignmentILi128EEEEEEvvEEEEvNT_6ParamsE --------------------------
	.section	.nv.shared._ZN7cutlass13device_kernelINS_4gemm6kernel13GemmUniversalIN4cute5tupleIJiiiiEEENS1_10collective13CollectiveMmaINS1_35MainloopSm100TmaUmmaWarpSpecializedILi3ELi2ELi4ENS5_IJNS4_1CILi2EEENSA_ILi1EEESC_EEEEENS5_IJNSA_ILi64EEESF_SF_EEENS_10bfloat16_tENS5_IJlSC_lEEESH_SI_NS4_8TiledMMAINS4_8MMA_AtomIJNS4_20SM100_MMA_F16BF16_SSISH_SH_fLi64ELi64ELNS4_4UMMA5MajorE0ELSN_0ELNSM_7ScaleInE0ELSO_0EEEEEENS4_6LayoutINS5_IJSC_SC_SC_EEENS5_IJNSA_ILi0EEEST_ST_EEEEENS5_IJNS4_10UnderscoreESW_SW_EEEEENS4_13SM90_TMA_LOADENS4_14ComposedLayoutINS4_7SwizzleILi3ELi4ELi3EEENS4_18smem_ptr_flag_bitsILi16EEENSR_INS5_IJNSA_ILi8EEESF_EEENS5_IJSF_SC_EEEEEEEvNS4_8identityENS4_23SM90_TMA_LOAD_MULTICASTES19_vS1A_EENS_8epilogue10collective18CollectiveEpilogueINS1D_23Sm100TmaWarpSpecializedILi3ELi2ELi16ELb1ELb0EEEJSG_NS5_IJNSR_ISF_SC_EENSR_INSA_ILi32EEESC_EEEEESH_SI_SH_SI_NS1D_6fusion15FusionCallbacksIS1H_NS1M_17LinearCombinationISH_fSH_fLNS_15FloatRoundStyleE2EEESG_S1L_JEEENS4_5SM1004TMEM4LOAD26SM100_TMEM_LOAD_16dp256b4xESZ_NS10_INS11_ILi2ELi4ELi3EEES14_NSR_INS5_IJS15_S1J_EEENS5_IJS1J_SC_EEEEEEENS4_17SM75_U32x4_LDSM_NENS4_14SM90_TMA_STOREES20_NS4_17SM90_U32x4_STSM_NENS4_39AutoVectorizingCopyWithAssumedAlignmentILi128EEEEEEvvEEEEvNT_6ParamsE,"aw",@nobits
	.sectionflags	@""
	.align	16
	.zero		1024


//--------------------- .nv.shared.reserved.0     --------------------------
	.section	.nv.shared.reserved.0,"aw",@nobits
	.weak		__nv_reservedSMEM_offset_0_alias
	.size		__nv_reservedSMEM_offset_0_alias, 0, 64
	.other		__nv_reservedSMEM_offset_0_alias,@"STO_CUDA_RESERVED_SHARED STV_DEFAULT"
__nv_reservedSMEM_offset_0_alias:
	.zero		0
.nv.shared.reserved.0:
	.zero		64
	.weak		__nv_reservedSMEM_tcgen05_partition
	.type		__nv_reservedSMEM_tcgen05_partition,@object
	.size		__nv_reservedSMEM_tcgen05_partition,(.L_0 - __nv_reservedSMEM_tcgen05_partition)
__nv_reservedSMEM_tcgen05_partition:
	.zero		32
.L_0:


//--------------------- .nv.global                --------------------------
	.section	.nv.global,"aw",@nobits
.nv.global:
	.type		_ZN39_INTERNAL_bbf4b63f_4_k_cu_ac8395fc_72354cute1_E,@object
	.size		_ZN39_INTERNAL_bbf4b63f_4_k_cu_ac8395fc_72354cute1_E,(_ZN39_INTERNAL_bbf4b63f_4_k_cu_ac8395fc_72354cuda3std3__45__cpo6cbeginE - _ZN39_INTERNAL_bbf4b63f_4_k_cu_ac8395fc_72354cute1_E)
_ZN39_INTERNAL_bbf4b63f_4_k_cu_ac8395fc_72354cute1_E:
	.zero		1
	.type		_ZN39_INTERNAL_bbf4b63f_4_k_cu_ac8395fc_72354cuda3std3__45__cpo6cbeginE,@object
	.size		_ZN39_INTERNAL_bbf4b63f_4_k_cu_ac8395fc_72354cuda3std3__45__cpo6cbeginE,(_ZN39_INTERNAL_bbf4b63f_4_k_cu_ac8395fc_72354cuda3std3__48in_placeE - _ZN39_INTERNAL_bbf4b63f_4_k_cu_ac8395fc_72354cuda3std3__45__cpo6cbeginE)
_ZN39_INTERNAL_bbf4b63f_4_k_cu_ac8395fc_72354cuda3std3__45__cpo6cbeginE:
	.zero		1
	.type		_ZN39_INTERNAL_bbf4b63f_4_k_cu_ac8395fc_72354cuda3std3__48in_placeE,@object
	.size		_ZN39_INTERNAL_bbf4b63f_4_k_cu_ac8395fc_72354cuda3std3__48in_placeE,(_ZN39_INTERNAL_bbf4b63f_4_k_cu_ac8395fc_72354cuda3std6ranges3__45__cpo9iter_moveE - _ZN39_INTERNAL_bbf4b63f_4_k_cu_ac8395fc_72354cuda3std3__48in_placeE)
_ZN39_INTERNAL_bbf4b63f_4_k_cu_ac8395fc_72354cuda3std3__48in_placeE:
	.zero		1
	.type		_ZN39_INTERNAL_bbf4b63f_4_k_cu_ac8395fc_72354cuda3std6ranges3__45__cpo9iter_moveE,@object
	.size		_ZN39_INTERNAL_bbf4b63f_4_k_cu_ac8395fc_72354cuda3std6ranges3__45__cpo9iter_moveE,(_ZN39_INTERNAL_bbf4b63f_4_k_cu_ac8395fc_72354cuda3std3__45__cpo5beginE - _ZN39_INTERNAL_bbf4b63f_4_k_cu_ac8395fc_72354cuda3std6ranges3__45__cpo9iter_moveE)
_ZN39_INTERNAL_bbf4b63f_4_k_cu_ac8395fc_72354cuda3std6ranges3__45__cpo9iter_moveE:
	.zero		1
	.type		_ZN39_INTERNAL_bbf4b63f_4_k_cu_ac8395fc_72354cuda3std3__45__cpo5beginE,@object
	.size		_ZN39_INTERNAL_bbf4b63f_4_k_cu_ac8395fc_72354cuda3std3__45__cpo5beginE,(_ZN39_INTERNAL_bbf4b63f_4_k_cu_ac8395fc_72354cuda3std3__441_GLOBAL__N__bbf4b63f_4_k_cu_ac8395fc_72356ignoreE - _ZN39_INTERNAL_bbf4b63f_4_k_cu_ac8395fc_72354cuda3std3__45__cpo5beginE)
_ZN39_INTERNAL_bbf4b63f_4_k_cu_ac8395fc_72354cuda3std3__45__cpo5beginE:
	.zero		1
	.type		_ZN39_INTERNAL_bbf4b63f_4_k_cu_ac8395fc_72354cuda3std3__441_GLOBAL__N__bbf4b63f_4_k_cu_ac8395fc_72356ignoreE,@object
	.size		_ZN39_INTERNAL_bbf4b63f_4_k_cu_ac8395fc_72354cuda3std3__441_GLOBAL__N__bbf4b63f_4_k_cu_ac8395fc_72356ignoreE,(_ZN39_INTERNAL_bbf4b63f_4_k_cu_ac8395fc_72354cute7productE - _ZN39_INTERNAL_bbf4b63f_4_k_cu_ac8395fc_72354cuda3std3__441_GLOBAL__N__bbf4b63f_4_k_cu_ac8395fc_72356ignoreE)
_ZN39_INTERNAL_bbf4b63f_4_k_cu_ac8395fc_72354cuda3std3__441_GLOBAL__N__bbf4b63f_4_k_cu_ac8395fc_72356ignoreE:
	.zero		1
	.type		_ZN39_INTERNAL_bbf4b63f_4_k_cu_ac8395fc_72354cute7productE,@object
	.size		_ZN39_INTERNAL_bbf4b63f_4_k_cu_ac8395fc_72354cute7productE,(_ZN39_INTERNAL_bbf4b63f_4_k_cu_ac8395fc_72354cuda3std3__45__cpo3endE - _ZN39_INTERNAL_bbf4b63f_4_k_cu_ac8395fc_72354cute7productE)
_ZN39_INTERNAL_bbf4b63f_4_k_cu_ac8395fc_72354cute7productE:
	.zero		1
	.type		_ZN39_INTERNAL_bbf4b63f_4_k_cu_ac8395fc_72354cuda3std3__45__cpo3endE,@object
	.size		_ZN39_INTERNAL_bbf4b63f_4_k_cu_ac8395fc_72354cuda3std3__45__cpo3endE,(_ZN39_INTERNAL_bbf4b63f_4_k_cu_ac8395fc_72354cuda3std3__419piecewise_constructE - _ZN39_INTERNAL_bbf4b63f_4_k_cu_ac8395fc_72354cuda3std3__45__cpo3endE)
_ZN39_INTERNAL_bbf4b63f_4_k_cu_ac8395fc_72354cuda3std3__45__cpo3endE:
	.zero		1
	.type		_ZN39_INTERNAL_bbf4b63f_4_k_cu_ac8395fc_72354cuda3std3__419piecewise_constructE,@object
	.size		_ZN39_INTERNAL_bbf4b63f_4_k_cu_ac8395fc_72354cuda3std3__419piecewise_constructE,(_ZN39_INTERNAL_bbf4b63f_4_k_cu_ac8395fc_72354cuda3std3__45__cpo4cendE - _ZN39_INTERNAL_bbf4b63f_4_k_cu_ac8395fc_72354cuda3std3__419piecewise_constructE)
_ZN39_INTERNAL_bbf4b63f_4_k_cu_ac8395fc_72354cuda3std3__419piecewise_constructE:
	.zero		1
	.type		_ZN39_INTERNAL_bbf4b63f_4_k_cu_ac8395fc_72354cuda3std3__45__cpo4cendE,@object
	.size		_ZN39_INTERNAL_bbf4b63f_4_k_cu_ac8395fc_72354cuda3std3__45__cpo4cendE,(_ZN39_INTERNAL_bbf4b63f_4_k_cu_ac8395fc_72354cuda3std6ranges3__45__cpo4swapE - _ZN39_INTERNAL_bbf4b63f_4_k_cu_ac8395fc_72354cuda3std3__45__cpo4cendE)
_ZN39_INTERNAL_bbf4b63f_4_k_cu_ac8395fc_72354cuda3std3__45__cpo4cendE:
	.zero		1
	.type		_ZN39_INTERNAL_bbf4b63f_4_k_cu_ac8395fc_72354cuda3std6ranges3__45__cpo4swapE,@object
	.size		_ZN39_INTERNAL_bbf4b63f_4_k_cu_ac8395fc_72354cuda3std6ranges3__45__cpo4swapE,(.L_10 - _ZN39_INTERNAL_bbf4b63f_4_k_cu_ac8395fc_72354cuda3std6ranges3__45__cpo4swapE)
_ZN39_INTERNAL_bbf4b63f_4_k_cu_ac8395fc_72354cuda3std6ranges3__45__cpo4swapE:
	.zero		1
.L_10:


//--------------------- .nv.constant0._ZN7cutlass13device_kernelINS_4gemm6kernel13GemmUniversalIN4cute5tupleIJiiiiEEENS1_10collective13CollectiveMmaINS1_35MainloopSm100TmaUmmaWarpSpecializedILi3ELi2ELi4ENS5_IJNS4_1CILi2EEENSA_ILi1EEESC_EEEEENS5_IJNSA_ILi64EEESF_SF_EEENS_10bfloat16_tENS5_IJlSC_lEEESH_SI_NS4_8TiledMMAINS4_8MMA_AtomIJNS4_20SM100_MMA_F16BF16_SSISH_SH_fLi64ELi64ELNS4_4UMMA5MajorE0ELSN_0ELNSM_7ScaleInE0ELSO_0EEEEEENS4_6LayoutINS5_IJSC_SC_SC_EEENS5_IJNSA_ILi0EEEST_ST_EEEEENS5_IJNS4_10UnderscoreESW_SW_EEEEENS4_13SM90_TMA_LOADENS4_14ComposedLayoutINS4_7SwizzleILi3ELi4ELi3EEENS4_18smem_ptr_flag_bitsILi16EEENSR_INS5_IJNSA_ILi8EEESF_EEENS5_IJSF_SC_EEEEEEEvNS4_8identityENS4_23SM90_TMA_LOAD_MULTICASTES19_vS1A_EENS_8epilogue10collective18CollectiveEpilogueINS1D_23Sm100TmaWarpSpecializedILi3ELi2ELi16ELb1ELb0EEEJSG_NS5_IJNSR_ISF_SC_EENSR_INSA_ILi32EEESC_EEEEESH_SI_SH_SI_NS1D_6fusion15FusionCallbacksIS1H_NS1M_17LinearCombinationISH_fSH_fLNS_15FloatRoundStyleE2EEESG_S1L_JEEENS4_5SM1004TMEM4LOAD26SM100_TMEM_LOAD_16dp256b4xESZ_NS10_INS11_ILi2ELi4ELi3EEES14_NSR_INS5_IJS15_S1J_EEENS5_IJS1J_SC_EEEEEEENS4_17SM75_U32x4_LDSM_NENS4_14SM90_TMA_STOREES20_NS4_17SM90_U32x4_STSM_NENS4_39AutoVectorizingCopyWithAssumedAlignmentILi128EEEEEEvvEEEEvNT_6ParamsE --------------------------
	.section	.nv.constant0._ZN7cutlass13device_kernelINS_4gemm6kernel13GemmUniversalIN4cute5tupleIJiiiiEEENS1_10collective13CollectiveMmaINS1_35MainloopSm100TmaUmmaWarpSpecializedILi3ELi2ELi4ENS5_IJNS4_1CILi2EEENSA_ILi1EEESC_EEEEENS5_IJNSA_ILi64EEESF_SF_EEENS_10bfloat16_tENS5_IJlSC_lEEESH_SI_NS4_8TiledMMAINS4_8MMA_AtomIJNS4_20SM100_MMA_F16BF16_SSISH_SH_fLi64ELi64ELNS4_4UMMA5MajorE0ELSN_0ELNSM_7ScaleInE0ELSO_0EEEEEENS4_6LayoutINS5_IJSC_SC_SC_EEENS5_IJNSA_ILi0EEEST_ST_EEEEENS5_IJNS4_10UnderscoreESW_SW_EEEEENS4_13SM90_TMA_LOADENS4_14ComposedLayoutINS4_7SwizzleILi3ELi4ELi3EEENS4_18smem_ptr_flag_bitsILi16EEENSR_INS5_IJNSA_ILi8EEESF_EEENS5_IJSF_SC_EEEEEEEvNS4_8identityENS4_23SM90_TMA_LOAD_MULTICASTES19_vS1A_EENS_8epilogue10collective18CollectiveEpilogueINS1D_23Sm100TmaWarpSpecializedILi3ELi2ELi16ELb1ELb0EEEJSG_NS5_IJNSR_ISF_SC_EENSR_INSA_ILi32EEESC_EEEEESH_SI_SH_SI_NS1D_6fusion15FusionCallbacksIS1H_NS1M_17LinearCombinationISH_fSH_fLNS_15FloatRoundStyleE2EEESG_S1L_JEEENS4_5SM1004TMEM4LOAD26SM100_TMEM_LOAD_16dp256b4xESZ_NS10_INS11_ILi2ELi4ELi3EEES14_NSR_INS5_IJS15_S1J_EEENS5_IJS1J_SC_EEEEEEENS4_17SM75_U32x4_LDSM_NENS4_14SM90_TMA_STOREES20_NS4_17SM90_U32x4_STSM_NENS4_39AutoVectorizingCopyWithAssumedAlignmentILi128EEEEEEvvEEEEvNT_6ParamsE,"a",@progbits
	.sectionflags	@""
	.align	4
.nv.constant0._ZN7cutlass13device_kernelINS_4gemm6kernel13GemmUniversalIN4cute5tupleIJiiiiEEENS1_10collective13CollectiveMmaINS1_35MainloopSm100TmaUmmaWarpSpecializedILi3ELi2ELi4ENS5_IJNS4_1CILi2EEENSA_ILi1EEESC_EEEEENS5_IJNSA_ILi64EEESF_SF_EEENS_10bfloat16_tENS5_IJlSC_lEEESH_SI_NS4_8TiledMMAINS4_8MMA_AtomIJNS4_20SM100_MMA_F16BF16_SSISH_SH_fLi64ELi64ELNS4_4UMMA5MajorE0ELSN_0ELNSM_7ScaleInE0ELSO_0EEEEEENS4_6LayoutINS5_IJSC_SC_SC_EEENS5_IJNSA_ILi0EEEST_ST_EEEEENS5_IJNS4_10UnderscoreESW_SW_EEEEENS4_13SM90_TMA_LOADENS4_14ComposedLayoutINS4_7SwizzleILi3ELi4ELi3EEENS4_18smem_ptr_flag_bitsILi16EEENSR_INS5_IJNSA_ILi8EEESF_EEENS5_IJSF_SC_EEEEEEEvNS4_8identityENS4_23SM90_TMA_LOAD_MULTICASTES19_vS1A_EENS_8epilogue10collective18CollectiveEpilogueINS1D_23Sm100TmaWarpSpecializedILi3ELi2ELi16ELb1ELb0EEEJSG_NS5_IJNSR_ISF_SC_EENSR_INSA_ILi32EEESC_EEEEESH_SI_SH_SI_NS1D_6fusion15FusionCallbacksIS1H_NS1M_17LinearCombinationISH_fSH_fLNS_15FloatRoundStyleE2EEESG_S1L_JEEENS4_5SM1004TMEM4LOAD26SM100_TMEM_LOAD_16dp256b4xESZ_NS10_INS11_ILi2ELi4ELi3EEES14_NSR_INS5_IJS15_S1J_EEENS5_IJS1J_SC_EEEEEEENS4_17SM75_U32x4_LDSM_NENS4_14SM90_TMA_STOREES20_NS4_17SM90_U32x4_STSM_NENS4_39AutoVectorizingCopyWithAssumedAlignmentILi128EEEEEEvvEEEEvNT_6ParamsE:
	.zero		2944


//--------------------- SYMBOLS --------------------------

	.type		.nv.reservedSmem.offset0,@object
	.size		.nv.reservedSmem.offset0,0x4
	.type		.nv.reservedSmem.cap,@object
	.size		.nv.reservedSmem.cap,0x4
	.type		__assertfail,@function
